def gluon_wgmma(
    a_ptr,
    b_ptr,
    c_ptr,
    M,
    N,
    K,
    stride_am,
    stride_bk,
    stride_cm,
    BLOCK_M: gl.constexpr,
    BLOCK_N: gl.constexpr,
    BLOCK_K: gl.constexpr,
    DTYPE: gl.constexpr,
    A_LAYOUT: gl.constexpr,
    B_LAYOUT: gl.constexpr,
    C_LAYOUT: gl.constexpr,
    B_SHAPE: gl.constexpr,
    TRANS_B: gl.constexpr,
    NUM_BUFFERS: gl.constexpr,
    NUM_WARPS: gl.constexpr,
):
    a_desc = tma.make_tensor_descriptor(
        a_ptr, [M, K], [stride_am, 1], [BLOCK_M, BLOCK_K], A_LAYOUT
    )
    b_desc = tma.make_tensor_descriptor(
        b_ptr,
        [N, K] if TRANS_B else [K, N],
        [stride_bk, 1],
        B_SHAPE,
        B_LAYOUT,
    )
    c_desc = tma.make_tensor_descriptor(
        c_ptr, [M, N], [stride_cm, 1], [BLOCK_M, BLOCK_N], C_LAYOUT
    )

    a_bufs = gl.allocate_shared_memory(
        DTYPE, [NUM_BUFFERS, BLOCK_M, BLOCK_K], A_LAYOUT
    )
    b_bufs = gl.allocate_shared_memory(DTYPE, [NUM_BUFFERS] + B_SHAPE, B_LAYOUT)

    pid_m = gl.program_id(0)
    pid_n = gl.program_id(1)
    off_m = pid_m * BLOCK_M
    off_n = pid_n * BLOCK_N

    mma_layout: gl.constexpr = pick_wgmma_layout(DTYPE, BLOCK_M, BLOCK_N, NUM_WARPS)
    acc = warpgroup_mma_init(
        gl.zeros((BLOCK_M, BLOCK_N), dtype=gl.float32, layout=mma_layout)
    )

    bars = gl.allocate_shared_memory(
        gl.int64, [NUM_BUFFERS, 1], mbarrier.MBarrierLayout()
    )
    for i in gl.static_range(NUM_BUFFERS):
        mbarrier.init(bars.index(i), count=1)
    idx = 0
    phase = 0

    for k in range(0, K, BLOCK_K):
        a = a_bufs.index(idx)
        b = b_bufs.index(idx)
        bar = bars.index(idx)
        mbarrier.expect(bar, a_desc.block_type.nbytes + b_desc.block_type.nbytes)
        tma.async_copy_global_to_shared(a_desc, [off_m, k], bar, a)
        tma.async_copy_global_to_shared(
            b_desc, [off_n, k] if TRANS_B else [k, off_n], bar, b
        )
        mbarrier.wait(bar, phase=phase)

        if TRANS_B:
            b = b.permute((1, 0))
        acc = warpgroup_mma_wait(num_outstanding=0, deps=(acc,))
        acc = warpgroup_mma(a, b, acc, is_async=True)

        idx += 1
        if idx == NUM_BUFFERS:
            idx = 0
            phase ^= 1

    acc = warpgroup_mma_wait(num_outstanding=0, deps=(acc,))
    for i in gl.static_range(NUM_BUFFERS):
        mbarrier.invalidate(bars.index(i))

    c_smem = gl.allocate_shared_memory(DTYPE, [BLOCK_M, BLOCK_N], C_LAYOUT)
    c_smem.store(acc.to(DTYPE))
    fence_async_shared()
    tma.async_copy_shared_to_global(c_desc, [off_m, off_n], c_smem)
    tma.store_wait(pendings=0)

# config = {"BLOCK_K": 128, "BLOCK_M": 64, "BLOCK_N": 64, "arch": "sm_90", "dtype": "bf16", "num_buffers": 2, "num_warps": 4, "trans_b": 1}
# arch = sm_90


// ===== COMPILED SASS (sm_90a) =====

	.target	sm_90a

	.elftype	@"ET_EXEC"


//--------------------- .note.nv.tkinfo           --------------------------
	.section	.note.nv.tkinfo,"",@"SHT_NOTE"
	.sectionflags	@"SHF_NOTE_NV_TKINFO"
	.tkinfo
        /*0018*/ 	.word	0x00000002
        /*0030*/ 	.string	""
        /*0030*/ 	.string	"ptxas"
        /*0030*/ 	.string	"Cuda compilation tools, release 13.0, V13.0.88"
        /*0030*/ 	.string	"Build cuda_13.0.r13.0/compiler.36424714_0"
        /*0030*/ 	.string	"-v  -suppress-debug-info  -lineinfo  -arch sm_90a "



//--------------------- .note.nv.cuinfo           --------------------------
	.section	.note.nv.cuinfo,"",@"SHT_NOTE"
	.sectionflags	@"SHF_NOTE_NV_CUINFO"
        /*0018*/ 	.short	0x0002
        /*001a*/ 	.short	0x005a
        /*001c*/ 	.short	0x0082
	.zero		2


//--------------------- .nv.info                  --------------------------
	.section	.nv.info,"",@"SHT_CUDA_INFO"
	.align	4


	//----- nvinfo : EIATTR_REGCOUNT
	.align		4
        /*0000*/ 	.byte	0x04, 0x2f
        /*0002*/ 	.short	(.L_1 - .L_0)
	.align		4
.L_0:
        /*0004*/ 	.word	index@(gluon_wgmma)
        /*0008*/ 	.word	0x0000003a


	//----- nvinfo : EIATTR_FRAME_SIZE
	.align		4
.L_1:
        /*000c*/ 	.byte	0x04, 0x11
        /*000e*/ 	.short	(.L_3 - .L_2)
	.align		4
.L_2:
        /*0010*/ 	.word	index@(gluon_wgmma)
        /*0014*/ 	.word	0x00000000


	//----- nvinfo : EIATTR_MIN_STACK_SIZE
	.align		4
.L_3:
        /*0018*/ 	.byte	0x04, 0x12
        /*001a*/ 	.short	(.L_5 - .L_4)
	.align		4
.L_4:
        /*001c*/ 	.word	index@(gluon_wgmma)
        /*0020*/ 	.word	0x00000000
.L_5:


//--------------------- .nv.compat                --------------------------
	.section	.nv.compat,"",@"SHT_CUDA_COMPAT_INFO"
	.align	4
        /*0000*/ 	.byte	0x02, 0x09, 0x01, 0x00, 0x02, 0x02, 0x04, 0x00, 0x02, 0x05, 0x05, 0x00, 0x03, 0x07, 0x01, 0x01
        /*0010*/ 	.byte	0x02, 0x03, 0x03, 0x00, 0x02, 0x06, 0x01, 0x00, 0x04, 0x0b, 0x08, 0x00, 0x00, 0x00, 0x00, 0x00
        /*0020*/ 	.byte	0x00, 0x00, 0x00, 0x00


//--------------------- .nv.info.gluon_wgmma      --------------------------
	.section	.nv.info.gluon_wgmma,"",@"SHT_CUDA_INFO"
	.sectionflags	@""
	.align	4


	//----- nvinfo : EIATTR_CUDA_API_VERSION
	.align		4
        /*0000*/ 	.byte	0x04, 0x37
        /*0002*/ 	.short	(.L_7 - .L_6)
.L_6:
        /*0004*/ 	.word	0x00000082


	//----- nvinfo : EIATTR_KPARAM_INFO
	.align		4
.L_7:
        /*0008*/ 	.byte	0x04, 0x17
        /*000a*/ 	.short	(.L_9 - .L_8)
.L_8:
        /*000c*/ 	.word	0x00000000
        /*0010*/ 	.short	0x000a
        /*0012*/ 	.short	0x0048
        /*0014*/ 	.byte	0x00, 0xf4, 0x21, 0x00


	//----- nvinfo : EIATTR_KPARAM_INFO
	.align		4
.L_9:
        /*0018*/ 	.byte	0x04, 0x17
        /*001a*/ 	.short	(.L_11 - .L_10)
.L_10:
        /*001c*/ 	.word	0x00000000
        /*0020*/ 	.short	0x0009
        /*0022*/ 	.short	0x0040
        /*0024*/ 	.byte	0x00, 0xf4, 0x21, 0x00


	//----- nvinfo : EIATTR_KPARAM_INFO
	.align		4
.L_11:
        /*0028*/ 	.byte	0x04, 0x17
        /*002a*/ 	.short	(.L_13 - .L_12)
.L_12:
        /*002c*/ 	.word	0x00000000
        /*0030*/ 	.short	0x0008
        /*0032*/ 	.short	0x0038
        /*0034*/ 	.byte	0x00, 0xf0, 0x21, 0x00


	//----- nvinfo : EIATTR_KPARAM_INFO
	.align		4
.L_13:
        /*0038*/ 	.byte	0x04, 0x17
        /*003a*/ 	.short	(.L_15 - .L_14)
.L_14:
        /*003c*/ 	.word	0x00000000
        /*0040*/ 	.short	0x0007
        /*0042*/ 	.short	0x0030
        /*0044*/ 	.byte	0x00, 0xf0, 0x21, 0x00


	//----- nvinfo : EIATTR_KPARAM_INFO
	.align		4
.L_15:
        /*0048*/ 	.byte	0x04, 0x17
        /*004a*/ 	.short	(.L_17 - .L_16)
.L_16:
        /*004c*/ 	.word	0x00000000
        /*0050*/ 	.short	0x0006
        /*0052*/ 	.short	0x0028
        /*0054*/ 	.byte	0x00, 0xf0, 0x21, 0x00


	//----- nvinfo : EIATTR_KPARAM_INFO
	.align		4
.L_17:
        /*0058*/ 	.byte	0x04, 0x17
        /*005a*/ 	.short	(.L_19 - .L_18)
.L_18:
        /*005c*/ 	.word	0x00000000
        /*0060*/ 	.short	0x0005
        /*0062*/ 	.short	0x0020
        /*0064*/ 	.byte	0x00, 0xf0, 0x11, 0x00


	//----- nvinfo : EIATTR_KPARAM_INFO
	.align		4
.L_19:
        /*0068*/ 	.byte	0x04, 0x17
        /*006a*/ 	.short	(.L_21 - .L_20)
.L_20:
        /*006c*/ 	.word	0x00000000
        /*0070*/ 	.short	0x0004
        /*0072*/ 	.short	0x001c
        /*0074*/ 	.byte	0x00, 0xf0, 0x11, 0x00


	//----- nvinfo : EIATTR_KPARAM_INFO
	.align		4
.L_21:
        /*0078*/ 	.byte	0x04, 0x17
        /*007a*/ 	.short	(.L_23 - .L_22)
.L_22:
        /*007c*/ 	.word	0x00000000
        /*0080*/ 	.short	0x0003
        /*0082*/ 	.short	0x0018
        /*0084*/ 	.byte	0x00, 0xf0, 0x11, 0x00


	//----- nvinfo : EIATTR_KPARAM_INFO
	.align		4
.L_23:
        /*0088*/ 	.byte	0x04, 0x17
        /*008a*/ 	.short	(.L_25 - .L_24)
.L_24:
        /*008c*/ 	.word	0x00000000
        /*0090*/ 	.short	0x0002
        /*0092*/ 	.short	0x0010
        /*0094*/ 	.byte	0x00, 0xf4, 0x21, 0x00


	//----- nvinfo : EIATTR_KPARAM_INFO
	.align		4
.L_25:
        /*0098*/ 	.byte	0x04, 0x17
        /*009a*/ 	.short	(.L_27 - .L_26)
.L_26:
        /*009c*/ 	.word	0x00000000
        /*00a0*/ 	.short	0x0001
        /*00a2*/ 	.short	0x0008
        /*00a4*/ 	.byte	0x00, 0xf4, 0x21, 0x00


	//----- nvinfo : EIATTR_KPARAM_INFO
	.align		4
.L_27:
        /*00a8*/ 	.byte	0x04, 0x17
        /*00aa*/ 	.short	(.L_29 - .L_28)
.L_28:
        /*00ac*/ 	.word	0x00000000
        /*00b0*/ 	.short	0x0000
        /*00b2*/ 	.short	0x0000
        /*00b4*/ 	.byte	0x00, 0xf4, 0x21, 0x00


	//----- nvinfo : EIATTR_SPARSE_MMA_MASK
	.align		4
.L_29:
        /*00b8*/ 	.byte	0x03, 0x50
        /*00ba*/ 	.short	0x0000


	//----- nvinfo : EIATTR_MAXREG_COUNT
	.align		4
        /*00bc*/ 	.byte	0x03, 0x1b
        /*00be*/ 	.short	0x00ff


	//----- nvinfo : EIATTR_NUM_BARRIERS
	.align		4
        /*00c0*/ 	.byte	0x02, 0x4c
        /*00c2*/ 	.byte	0x01
	.zero		1


	//----- nvinfo : EIATTR_MERCURY_ISA_VERSION
	.align		4
        /*00c4*/ 	.byte	0x03, 0x5f
        /*00c6*/ 	.short	0x0101


	//----- nvinfo : EIATTR_INT_WARP_WIDE_INSTR_OFFSETS
	.align		4
        /*00c8*/ 	.byte	0x04, 0x31
        /*00ca*/ 	.short	(.L_31 - .L_30)


	//   ....[0]....
.L_30:
        /*00cc*/ 	.word	0x00001340


	//   ....[1]....
        /*00d0*/ 	.word	0x00001360


	//   ....[2]....
        /*00d4*/ 	.word	0x00001410


	//   ....[3]....
        /*00d8*/ 	.word	0x000016c0


	//   ....[4]....
        /*00dc*/ 	.word	0x000016d0


	//   ....[5]....
        /*00e0*/ 	.word	0x00001750


	//   ....[6]....
        /*00e4*/ 	.word	0x00001760


	//   ....[7]....
        /*00e8*/ 	.word	0x00001de0


	//   ....[8]....
        /*00ec*/ 	.word	0x00001df0


	//----- nvinfo : EIATTR_COOP_GROUP_MASK_REGIDS
	.align		4
.L_31:
        /*00f0*/ 	.byte	0x04, 0x29
        /*00f2*/ 	.short	(.L_33 - .L_32)


	//   ....[0]....
.L_32:
        /*00f4*/ 	.word	0xffffffff


	//   ....[1]....
        /*00f8*/ 	.word	0xffffffff


	//   ....[2]....
        /*00fc*/ 	.word	0xffffffff


	//----- nvinfo : EIATTR_COOP_GROUP_INSTR_OFFSETS
	.align		4
.L_33:
        /*0100*/ 	.byte	0x04, 0x28
        /*0102*/ 	.short	(.L_35 - .L_34)


	//   ....[0]....
.L_34:
        /*0104*/ 	.word	0x00000150


	//   ....[1]....
        /*0108*/ 	.word	0x00000700


	//   ....[2]....
        /*010c*/ 	.word	0x00000cf0


	//----- nvinfo : EIATTR_MBARRIER_INSTR_OFFSETS
	.align		4
.L_35:
        /*0110*/ 	.byte	0x04, 0x39
        /*0112*/ 	.short	(.L_37 - .L_36)


	//   ....[0]....
.L_36:
        /*0114*/ 	.word	0x00001490
        /*0118*/ 	.word	0x000000ff
        /*011c*/ 	.word	0x00010000
        /*0120*/ 	.short	0x0100
        /*0122*/ 	.byte	0x0c
	.zero		1


	//   ....[1]....
        /*0124*/ 	.word	0x000014b0
        /*0128*/ 	.word	0x000000ff
        /*012c*/ 	.word	0x00010008
        /*0130*/ 	.short	0x0100
        /*0132*/ 	.byte	0x0c
	.zero		1


	//   ....[2]....
        /*0134*/ 	.word	0x00001820
        /*0138*/ 	.word	0x000000ff
        /*013c*/ 	.word	0x00010000
        /*0140*/ 	.short	0x010a
        /*0142*/ 	.byte	0x0e
	.zero		1


	//   ....[3]....
        /*0144*/ 	.word	0x00001c50
        /*0148*/ 	.word	0x000000ff
        /*014c*/ 	.word	0x00010000
        /*0150*/ 	.short	0x0108
        /*0152*/ 	.byte	0x0c
	.zero		1


	//   ....[4]....
        /*0154*/ 	.word	0x00001d70
        /*0158*/ 	.word	0x000000ff
        /*015c*/ 	.word	0x00010008
        /*0160*/ 	.short	0x0108
        /*0162*/ 	.byte	0x0c
	.zero		1


	//   ....[5]....
        /*0164*/ 	.word	0x00001ea0
        /*0168*/ 	.word	0x000000ff
        /*016c*/ 	.word	0x00010000
        /*0170*/ 	.short	0x010a
        /*0172*/ 	.byte	0x0e
	.zero		1


	//----- nvinfo : EIATTR_NUM_MBARRIERS
	.align		4
.L_37:
        /*0174*/ 	.byte	0x03, 0x38
        /*0176*/ 	.short	0x0002


	//----- nvinfo : EIATTR_EXIT_INSTR_OFFSETS
	.align		4
        /*0178*/ 	.byte	0x04, 0x1c
        /*017a*/ 	.short	(.L_39 - .L_38)


	//   ....[0]....
.L_38:
        /*017c*/ 	.word	0x00001e90


	//----- nvinfo : EIATTR_REQNTID
	.align		4
.L_39:
        /*0180*/ 	.byte	0x04, 0x10
        /*0182*/ 	.short	(.L_41 - .L_40)
.L_40:
        /*0184*/ 	.word	0x00000080
        /*0188*/ 	.word	0x00000001
        /*018c*/ 	.word	0x00000001


	//----- nvinfo : EIATTR_CRS_STACK_SIZE
	.align		4
.L_41:
        /*0190*/ 	.byte	0x04, 0x1e
        /*0192*/ 	.short	(.L_43 - .L_42)
.L_42:
        /*0194*/ 	.word	0x00000000


	//----- nvinfo : EIATTR_CBANK_PARAM_SIZE
	.align		4
.L_43:
        /*0198*/ 	.byte	0x03, 0x19
        /*019a*/ 	.short	0x0050


	//----- nvinfo : EIATTR_PARAM_CBANK
	.align		4
        /*019c*/ 	.byte	0x04, 0x0a
        /*019e*/ 	.short	(.L_45 - .L_44)
	.align		4
.L_44:
        /*01a0*/ 	.word	index@(.nv.constant0.gluon_wgmma)
        /*01a4*/ 	.short	0x0210
        /*01a6*/ 	.short	0x0050


	//----- nvinfo : EIATTR_SW_WAR
	.align		4
.L_45:
        /*01a8*/ 	.byte	0x04, 0x36
        /*01aa*/ 	.short	(.L_47 - .L_46)
.L_46:
        /*01ac*/ 	.word	0x00000008
.L_47:


//--------------------- .nv.callgraph             --------------------------
	.section	.nv.callgraph,"",@"SHT_CUDA_CALLGRAPH"
	.align	4
	.sectionentsize	8
	.align		4
        /*0000*/ 	.word	0x00000000
	.align		4
        /*0004*/ 	.word	0xffffffff
	.align		4
        /*0008*/ 	.word	0x00000000
	.align		4
        /*000c*/ 	.word	0xfffffffe
	.align		4
        /*0010*/ 	.word	0x00000000
	.align		4
        /*0014*/ 	.word	0xfffffffd
	.align		4
        /*0018*/ 	.word	0x00000000
	.align		4
        /*001c*/ 	.word	0xfffffffc


//--------------------- .text.gluon_wgmma         --------------------------
	.section	.text.gluon_wgmma,"ax",@progbits
	.align	128
        .global         gluon_wgmma
        .type           gluon_wgmma,@function
        .size           gluon_wgmma,(.L_x_52 - gluon_wgmma)
        .other          gluon_wgmma,@"STO_CUDA_ENTRY STV_DEFAULT"
gluon_wgmma:
.text.gluon_wgmma:
[----:B------:R-:W-:Y:S01]  /*0000*/  LDC R1, c[0x0][0x28] ;  /* 0x00000a00ff017b82 */ /* 0x000fe20000000800 */
[----:B------:R-:W1:Y:S07]  /*0010*/  S2R R0, SR_TID.X ;  /* 0x0000000000007919 */ /* 0x000e6e0000002100 */
[----:B------:R-:W2:Y:S01]  /*0020*/  S2UR UR4, SR_CgaCtaId ;  /* 0x00000000000479c3 */ /* 0x000ea20000008800 */
[----:B------:R-:W-:Y:S01]  /*0030*/  UMOV UR12, 0x400 ;  /* 0x00000400000c7882 */ /* 0x000fe20000000000 */
[----:B------:R-:W-:Y:S01]  /*0040*/  ULDC UR6, c[0x0][0xc] ;  /* 0x0000030000067ab9 */ /* 0x000fe20000000800 */
[----:B------:R-:W-:Y:S01]  /*0050*/  ULDC.64 UR28, c[0x0][0x250] ;  /* 0x00009400001c7ab9 */ /* 0x000fe20000000a00 */
[----:B------:R-:W-:Y:S04]  /*0060*/  BSSY B0, `(.L_x_0) ;  /* 0x000001f000007945 */ /* 0x000fe80003800000 */
[----:B------:R-:W3:Y:S08]  /*0070*/  LDC R2, c[0x0][0x228] ;  /* 0x00008a00ff027b82 */ /* 0x000ef00000000800 */
[----:B------:R-:W4:Y:S08]  /*0080*/  LDC R8, c[0x0][0x230] ;  /* 0x00008c00ff087b82 */ /* 0x000f300000000800 */
[----:B------:R-:W-:Y:S01]  /*0090*/  S2UR UR15, SR_CTAID.Y ;  /* 0x00000000000f79c3 */ /* 0x000fe20000002600 */
[----:B--2---:R-:W-:-:S03]  /*00a0*/  ULEA UR12, UR4, UR12, 0x18 ;  /* 0x0000000c040c7291 */ /* 0x004fc6000f8ec03f */
[----:B------:R-:W-:Y:S01]  /*00b0*/  ULDC UR4, c[0x0][0x10] ;  /* 0x0000040000047ab9 */ /* 0x000fe20000000800 */
[----:B-1----:R-:W-:-:S03]  /*00c0*/  LOP3.LUT R6, R0, 0x7f, RZ, 0xc0, !PT ;  /* 0x0000007f00067812 */ /* 0x002fc600078ec0ff */
[----:B------:R-:W1:Y:S01]  /*00d0*/  S2UR UR5, SR_CTAID.Z ;  /* 0x00000000000579c3 */ /* 0x000e620000002700 */
[----:B---3--:R-:W-:Y:S01]  /*00e0*/  VIADD R2, R2, 0xffffffff ;  /* 0xffffffff02027836 */ /* 0x008fe20000000000 */
[C---:B------:R-:W-:Y:S02]  /*00f0*/  ISETP.GE.U32.AND P0, PT, R6.reuse, 0x20, PT ;  /* 0x000000200600780c */ /* 0x040fe40003f06070 */
[C---:B------:R-:W-:Y:S02]  /*0100*/  ISETP.NE.U32.AND P2, PT, R6.reuse, RZ, PT ;  /* 0x000000ff0600720c */ /* 0x040fe40003f45070 */
[----:B------:R-:W-:Y:S02]  /*0110*/  LEA R11, R6, UR12, 0x2 ;  /* 0x0000000c060b7c11 */ /* 0x000fe4000f8e10ff */
[----:B------:R-:W2:Y:S01]  /*0120*/  S2UR UR30, SR_CTAID.X ;  /* 0x00000000001e79c3 */ /* 0x000ea20000002500 */
[----:B----4-:R-:W-:-:S06]  /*0130*/  VIADD R9, R8, 0xffffffff ;  /* 0xffffffff08097836 */ /* 0x010fcc0000000000 */
[----:B------:R3:W-:Y:S01]  /*0140*/  @!P0 STS [R11], RZ ;  /* 0x000000ff0b008388 */ /* 0x0007e20000000800 */
[----:B------:R-:W-:-:S03]  /*0150*/  NOP ;  /* 0x0000000000007918 */ /* 0x000fc60000000000 */
[----:B------:R3:W-:Y:S01]  /*0160*/  @!P2 STS [UR12+0x24], R2 ;  /* 0x00002402ff00a988 */ /* 0x0007e2000800080c */
[----:B-1----:R-:W-:-:S03]  /*0170*/  UIMAD UR4, UR5, UR4, UR15 ;  /* 0x00000004050472a4 */ /* 0x002fc6000f8e020f */
[----:B------:R3:W-:Y:S01]  /*0180*/  @!P2 STS [UR12+0x20], R9 ;  /* 0x00002009ff00a988 */ /* 0x0007e2000800080c */
[----:B--2---:R-:W-:-:S04]  /*0190*/  UIMAD UR4, UR4, UR6, UR30 ;  /* 0x00000006040472a4 */ /* 0x004fc8000f8e021e */
[----:B------:R-:W-:-:S03]  /*01a0*/  UIMAD UR5, UR4, 0x180, URZ ;  /* 0x00000180040578a4 */ /* 0x000fc6000f8e023f */
[----:B------:R-:W-:Y:S01]  /*01b0*/  UMOV UR4, URZ ;  /* 0x0000003f00047c82 */ /* 0x000fe20008000000 */
[----:B------:R-:W-:-:S04]  /*01c0*/  UIADD3 UR16, UP0, UR5, UR28, URZ ;  /* 0x0000001c05107290 */ /* 0x000fc8000ff1e03f */
[----:B------:R-:W-:Y:S01]  /*01d0*/  ULEA.HI.X.SX32 UR17, UR5, UR29, 0x1, UP0 ;  /* 0x0000001d05117291 */ /* 0x000fe200080f0e3f */
[----:B---3--:R-:W-:Y:S11]  /*01e0*/  @P2 BRA `(.L_x_1) ;  /* 0x0000000000182947 */ /* 0x008ff60003800000 */
[----:B------:R-:W1:Y:S01]  /*01f0*/  LDS R3, [UR12+0x8] ;  /* 0x0000080cff037984 */ /* 0x000e620008000800 */
[----:B------:R-:W2:Y:S01]  /*0200*/  LDC.64 R12, c[0x0][0x210] ;  /* 0x00008400ff0c7b82 */ /* 0x000ea20000000a00 */
[----:B------:R-:W-:Y:S02]  /*0210*/  IMAD.MOV.U32 R4, RZ, RZ, 0x70 ;  /* 0x00000070ff047424 */ /* 0x000fe400078e00ff */
[----:B--2---:R2:W-:Y:S03]  /*0220*/  STS.64 [UR12], R12 ;  /* 0x0000000cff007988 */ /* 0x0045e60008000a0c */
[----:B-1----:R-:W-:-:S05]  /*0230*/  LOP3.LUT R3, R3, 0x10, R4, 0xd8, !PT ;  /* 0x0000001003037812 */ /* 0x002fca00078ed804 */
[----:B------:R2:W-:Y:S02]  /*0240*/  STS [UR12+0x8], R3 ;  /* 0x00000803ff007988 */ /* 0x0005e4000800080c */
.L_x_1:
[----:B------:R-:W-:Y:S05]  /*0250*/  BSYNC B0 ;  /* 0x0000000000007941 */ /* 0x000fea0003800000 */
.L_x_0:
[----:B------:R-:W-:Y:S04]  /*0260*/  BSSY B0, `(.L_x_2) ;  /* 0x000000a000007945 */ /* 0x000fe80003800000 */
[----:B------:R-:W-:Y:S05]  /*0270*/  @P2 BRA `(.L_x_3) ;  /* 0x0000000000202947 */ /* 0x000fea0003800000 */
[----:B--2---:R-:W1:Y:S01]  /*0280*/  LDS R3, [UR12+0x34] ;  /* 0x0000340cff037984 */ /* 0x004e620008000800 */
[----:B------:R-:W-:Y:S02]  /*0290*/  IMAD.MOV.U32 R4, RZ, RZ, 0x3f000000 ;  /* 0x3f000000ff047424 */ /* 0x000fe400078e00ff */
[----:B------:R-:W-:Y:S01]  /*02a0*/  @!P2 IMAD.MOV.U32 R5, RZ, RZ, 0x3f ;  /* 0x0000003fff05a424 */ /* 0x000fe200078e00ff */
[----:B------:R-:W2:Y:S02]  /*02b0*/  @!P2 LDS R10, [UR12+0x38] ;  /* 0x0000380cff0aa984 */ /* 0x000ea40008000800 */
[----:B-1----:R-:W-:Y:S02]  /*02c0*/  LOP3.LUT R3, R3, 0xff000000, R4, 0xb8, !PT ;  /* 0xff00000003037812 */ /* 0x002fe400078eb804 */
[----:B--2---:R-:W-:-:S03]  /*02d0*/  @!P2 LOP3.LUT R4, R10, 0xff, R5, 0xb8, !PT ;  /* 0x000000ff0a04a812 */ /* 0x004fc600078eb805 */
[----:B------:R1:W-:Y:S04]  /*02e0*/  STS [UR12+0x34], R3 ;  /* 0x00003403ff007988 */ /* 0x0003e8000800080c */
[----:B------:R1:W-:Y:S02]  /*02f0*/  @!P2 STS [UR12+0x38], R4 ;  /* 0x00003804ff00a988 */ /* 0x0003e4000800080c */
.L_x_3:
[----:B------:R-:W-:Y:S05]  /*0300*/  BSYNC B0 ;  /* 0x0000000000007941 */ /* 0x000fea0003800000 */
.L_x_2:
[----:B------:R-:W-:Y:S04]  /*0310*/  BSSY B0, `(.L_x_4) ;  /* 0x000000e000007945 */ /* 0x000fe80003800000 */
[----:B------:R-:W-:Y:S05]  /*0320*/  @P2 BRA `(.L_x_5) ;  /* 0x0000000000302947 */ /* 0x000fea0003800000 */
[----:B-1----:R-:W1:Y:S01]  /*0330*/  LDS R4, [UR12+0x34] ;  /* 0x0000340cff047984 */ /* 0x002e620008000800 */
[----:B--2---:R-:W2:Y:S03]  /*0340*/  LDC.64 R12, c[0x0][0x238] ;  /* 0x00008e00ff0c7b82 */ /* 0x004ea60000000a00 */
[----:B------:R-:W3:Y:S01]  /*0350*/  LDS R3, [UR12+0x1c] ;  /* 0x00001c0cff037984 */ /* 0x000ee20008000800 */
[C---:B--2---:R-:W-:Y:S01]  /*0360*/  SHF.L.U64.HI R10, R12.reuse, 0x1, R13 ;  /* 0x000000010c0a7819 */ /* 0x044fe2000001020d */
[----:B------:R-:W-:-:S03]  /*0370*/  IMAD.SHL.U32 R5, R12, 0x2, RZ ;  /* 0x000000020c057824 */ /* 0x000fc600078e00ff */
[--C-:B------:R-:W-:Y:S02]  /*0380*/  SHF.R.U32.HI R12, RZ, 0x4, R10.reuse ;  /* 0x00000004ff0c7819 */ /* 0x100fe4000001160a */
[----:B------:R-:W-:-:S05]  /*0390*/  SHF.R.U64 R5, R5, 0x4, R10 ;  /* 0x0000000405057819 */ /* 0x000fca000000120a */
[----:B------:R4:W-:Y:S01]  /*03a0*/  STS [UR12+0xc], R5 ;  /* 0x00000c05ff007988 */ /* 0x0009e2000800080c */
[----:B-1----:R-:W-:Y:S02]  /*03b0*/  LOP3.LUT R4, R4, 0x7, RZ, 0xb8, !PT ;  /* 0x0000000704047812 */ /* 0x002fe400078eb8ff */
[----:B---3--:R-:W-:-:S03]  /*03c0*/  LOP3.LUT R3, R3, 0xf, R12, 0xb8, !PT ;  /* 0x0000000f03037812 */ /* 0x008fc600078eb80c */
[----:B------:R4:W-:Y:S04]  /*03d0*/  STS [UR12+0x34], R4 ;  /* 0x00003404ff007988 */ /* 0x0009e8000800080c */
[----:B------:R4:W-:Y:S02]  /*03e0*/  STS [UR12+0x1c], R3 ;  /* 0x00001c03ff007988 */ /* 0x0009e4000800080c */
.L_x_5:
[----:B------:R-:W-:Y:S05]  /*03f0*/  BSYNC B0 ;  /* 0x0000000000007941 */ /* 0x000fea0003800000 */
.L_x_4:
[----:B------:R-:W-:Y:S04]  /*0400*/  BSSY B1, `(.L_x_6) ;  /* 0x000001a000017945 */ /* 0x000fe80003800000 */
[----:B------:R-:W-:Y:S04]  /*0410*/  BSSY B0, `(.L_x_7) ;  /* 0x0000015000007945 */ /* 0x000fe80003800000 */
[----:B------:R-:W-:Y:S05]  /*0420*/  @P2 BRA `(.L_x_8) ;  /* 0x0000000000202947 */ /* 0x000fea0003800000 */
[----:B-12-4-:R-:W1:Y:S02]  /*0430*/  LDS R3, [UR12+0x34] ;  /* 0x0000340cff037984 */ /* 0x016e640008000800 */
[----:B-1----:R-:W-:-:S05]  /*0440*/  LOP3.LUT R3, R3, 0x38, RZ, 0xb8, !PT ;  /* 0x0000003803037812 */ /* 0x002fca00078eb8ff */
[----:B------:R1:W-:Y:S01]  /*0450*/  STS [UR12+0x34], R3 ;  /* 0x00003403ff007988 */ /* 0x0003e2000800080c */
[----:B------:R-:W-:Y:S05]  /*0460*/  @P2 BRA `(.L_x_9) ;  /* 0x0000000000202947 */ /* 0x000fea0003800000 */
[----:B-1----:R-:W1:Y:S01]  /*0470*/  LDS R3, [UR12+0x8] ;  /* 0x0000080cff037984 */ /* 0x002e620008000800 */
[----:B------:R-:W-:-:S05]  /*0480*/  IMAD.MOV.U32 R4, RZ, RZ, 0x780 ;  /* 0x00000780ff047424 */ /* 0x000fca00078e00ff */
[----:B-1----:R-:W-:-:S05]  /*0490*/  LOP3.LUT R3, R3, 0x500, R4, 0xd8, !PT ;  /* 0x0000050003037812 */ /* 0x002fca00078ed804 */
[----:B------:R3:W-:Y:S02]  /*04a0*/  STS [UR12+0x8], R3 ;  /* 0x00000803ff007988 */ /* 0x0007e4000800080c */
.L_x_8:
[----:B------:R-:W-:Y:S05]  /*04b0*/  @P2 BRA `(.L_x_10) ;  /* 0x0000000000282947 */ /* 0x000fea0003800000 */
[----:B-1234-:R-:W1:Y:S02]  /*04c0*/  LDS R3, [UR12+0x8] ;  /* 0x0000080cff037984 */ /* 0x01ee640008000800 */
[----:B-1----:R-:W-:-:S05]  /*04d0*/  LOP3.LUT R3, R3, 0x1800, RZ, 0xb8, !PT ;  /* 0x0000180003037812 */ /* 0x002fca00078eb8ff */
[----:B------:R2:W-:Y:S02]  /*04e0*/  STS [UR12+0x8], R3 ;  /* 0x00000803ff007988 */ /* 0x0005e4000800080c */
.L_x_9:
[----:B------:R-:W-:Y:S05]  /*04f0*/  @P2 BREAK B0 ;  /* 0x0000000000002942 */ /* 0x000fea0003800000 */
[----:B------:R-:W-:Y:S05]  /*0500*/  @P2 BRA `(.L_x_11) ;  /* 0x0000000000242947 */ /* 0x000fea0003800000 */
[----:B------:R-:W3:Y:S01]  /*0510*/  LDS R4, [UR12+0x8] ;  /* 0x0000080cff047984 */ /* 0x000ee20008000800 */
[----:B-12---:R-:W-:-:S05]  /*0520*/  IMAD.MOV.U32 R3, RZ, RZ, 0x6000 ;  /* 0x00006000ff037424 */ /* 0x006fca00078e00ff */
[----:B---3--:R-:W-:-:S04]  /*0530*/  LOP3.LUT R3, R4, 0x6000, R3, 0xd8, !PT ;  /* 0x0000600004037812 */ /* 0x008fc800078ed803 */
[----:B------:R-:W-:-:S05]  /*0540*/  LOP3.LUT R3, R3, 0x400000, RZ, 0xb8, !PT ;  /* 0x0040000003037812 */ /* 0x000fca00078eb8ff */
[----:B------:R5:W-:Y:S02]  /*0550*/  STS [UR12+0x8], R3 ;  /* 0x00000803ff007988 */ /* 0x000be4000800080c */
.L_x_10:
[----:B------:R-:W-:Y:S05]  /*0560*/  BSYNC B0 ;  /* 0x0000000000007941 */ /* 0x000fea0003800000 */
.L_x_7:
[----:B-12345:R-:W1:Y:S02]  /*0570*/  @!P2 LDS R3, [UR12+0x8] ;  /* 0x0000080cff03a984 */ /* 0x03ee640008000800 */
[----:B-1----:R-:W-:-:S05]  /*0580*/  @!P2 LOP3.LUT R3, R3, 0x8000, RZ, 0xb8, !PT ;  /* 0x000080000303a812 */ /* 0x002fca00078eb8ff */
[----:B------:R3:W-:Y:S02]  /*0590*/  @!P2 STS [UR12+0x8], R3 ;  /* 0x00000803ff00a988 */ /* 0x0007e4000800080c */
.L_x_11:
[----:B------:R-:W-:Y:S05]  /*05a0*/  BSYNC B1 ;  /* 0x0000000000017941 */ /* 0x000fea0003800000 */
.L_x_6:
[----:B------:R-:W-:Y:S05]  /*05b0*/  WARPSYNC.ALL ;  /* 0x0000000000007948 */ /* 0x000fea0003800000 */
[----:B------:R-:W-:Y:S05]  /*05c0*/  @P0 BRA `(.L_x_12) ;  /* 0x0000000000280947 */ /* 0x000fea0003800000 */
[----:B-123--:R-:W1:Y:S01]  /*05d0*/  S2R R3, SR_LANEID ;  /* 0x0000000000037919 */ /* 0x00ee620000000000 */
[----:B------:R-:W-:Y:S05]  /*05e0*/  WARPSYNC.ALL ;  /* 0x0000000000007948 */ /* 0x000fea0003800000 */
[----:B-1----:R-:W-:-:S05]  /*05f0*/  IMAD.SHL.U32 R3, R3, 0x4, RZ ;  /* 0x0000000403037824 */ /* 0x002fca00078e00ff */
[----:B------:R-:W1:Y:S01]  /*0600*/  LDS R7, [R3+UR12] ;  /* 0x0000000c03077984 */ /* 0x000e620008000800 */
[----:B------:R-:W-:-:S05]  /*0610*/  IADD3 R4, P1, R3, UR16, RZ ;  /* 0x0000001003047c10 */ /* 0x000fca000ff3e0ff */
[----:B------:R-:W-:-:S05]  /*0620*/  IMAD.X R5, RZ, RZ, UR17, P1 ;  /* 0x00000011ff057e24 */ /* 0x000fca00088e06ff */
[----:B-1----:R4:W5:Y:S01]  /*0630*/  ATOMG.E.EXCH.STRONG.GPU PT, RZ, [R4], R7 ;  /* 0x0000000704ff73a8 */ /* 0x00296200041ee100 */
[----:B------:R-:W-:-:S04]  /*0640*/  DEPBAR {5,4,3,2,1,0} ;  /* 0x0000003f0000791a */ /* 0x000fc80000000000 */
[----:B------:R4:W-:Y:S01]  /*0650*/  UTMACCTL.IV [UR16] ;  /* 0x00000000100079b9 */ /* 0x0009e20008000000 */
[----:B------:R-:W-:Y:S01]  /*0660*/  NOP ;  /* 0x0000000000007918 */ /* 0x000fe20000000000 */
.L_x_12:
[----:B------:R-:W-:Y:S05]  /*0670*/  @P0 BRA `(.L_x_13) ;  /* 0x00000000000c0947 */ /* 0x000fea0003800000 */
[----:B------:R0:W-:Y:S01]  /*0680*/  UTMACMDFLUSH ;  /* 0x00000000000079b7 */ /* 0x0001e20000000000 */
[----:B------:R-:W-:Y:S05]  /*0690*/  @P0 BRA `(.L_x_13) ;  /* 0x0000000000040947 */ /* 0x000fea0003800000 */
[----:B------:R-:W-:-:S04]  /*06a0*/  DEPBAR.LE SB0, 0x0 ;  /* 0x000080000000791a */ /* 0x000fc80000000000 */
.L_x_13:
[----:B------:R-:W-:Y:S05]  /*06b0*/  WARPSYNC.ALL ;  /* 0x0000000000007948 */ /* 0x000fea0003800000 */
[----:B-----5:R-:W-:Y:S06]  /*06c0*/  BAR.SYNC.DEFER_BLOCKING 0x0 ;  /* 0x0000000000007b1d */ /* 0x020fec0000010000 */
[----:B------:R-:W-:Y:S02]  /*06d0*/  BSSY B1, `(.L_x_14) ;  /* 0x000000b000017945 */ /* 0x000fe40003800000 */
[----:B------:R-:W-:Y:S06]  /*06e0*/  BAR.SYNC.DEFER_BLOCKING 0x0 ;  /* 0x0000000000007b1d */ /* 0x000fec0000010000 */
[----:B------:R5:W-:Y:S01]  /*06f0*/  @!P0 STS [R11], RZ ;  /* 0x000000ff0b008388 */ /* 0x000be20000000800 */
[----:B------:R-:W-:Y:S01]  /*0700*/  NOP ;  /* 0x0000000000007918 */ /* 0x000fe20000000000 */
[----:B------:R-:W-:Y:S05]  /*0710*/  @P2 BRA `(.L_x_15) ;  /* 0x0000000000182947 */ /* 0x000fea0003800000 */
[----:B-123--:R-:W1:Y:S01]  /*0720*/  LDS R3, [UR12+0x8] ;  /* 0x0000080cff037984 */ /* 0x00ee620008000800 */
[----:B------:R-:W2:Y:S01]  /*0730*/  LDC.64 R12, c[0x0][0x218] ;  /* 0x00008600ff0c7b82 */ /* 0x000ea20000000a00 */
[----:B----4-:R-:W-:Y:S02]  /*0740*/  IMAD.MOV.U32 R4, RZ, RZ, 0x70 ;  /* 0x00000070ff047424 */ /* 0x010fe400078e00ff */
[----:B--2---:R2:W-:Y:S03]  /*0750*/  STS.64 [UR12], R12 ;  /* 0x0000000cff007988 */ /* 0x0045e60008000a0c */
[----:B-1----:R-:W-:-:S05]  /*0760*/  LOP3.LUT R3, R3, 0x10, R4, 0xd8, !PT ;  /* 0x0000001003037812 */ /* 0x002fca00078ed804 */
[----:B------:R2:W-:Y:S02]  /*0770*/  STS [UR12+0x8], R3 ;  /* 0x00000803ff007988 */ /* 0x0005e4000800080c */
.L_x_15:
[----:B----4-:R-:W-:Y:S05]  /*0780*/  BSYNC B1 ;  /* 0x0000000000017941 */ /* 0x010fea0003800000 */
.L_x_14:
[----:B------:R-:W-:Y:S04]  /*0790*/  BSSY B2, `(.L_x_16) ;  /* 0x000000f000027945 */ /* 0x000fe80003800000 */
[----:B------:R-:W-:Y:S04]  /*07a0*/  BSSY B1, `(.L_x_17) ;  /* 0x000000c000017945 */ /* 0x000fe80003800000 */
[----:B------:R-:W-:Y:S05]  /*07b0*/  @P2 BRA `(.L_x_18) ;  /* 0x0000000000282947 */ /* 0x000fea0003800000 */
[----:B-123--:R-:W1:Y:S01]  /*07c0*/  LDS R3, [UR12+0x34] ;  /* 0x0000340cff037984 */ /* 0x00ee620008000800 */
[----:B------:R-:W-:Y:S01]  /*07d0*/  IMAD.MOV.U32 R4, RZ, RZ, 0x3f000000 ;  /* 0x3f000000ff047424 */ /* 0x000fe200078e00ff */
[----:B------:R-:W-:Y:S05]  /*07e0*/  @P2 BREAK B1 ;  /* 0x0000000000012942 */ /* 0x000fea0003800000 */
[----:B-1----:R-:W-:-:S05]  /*07f0*/  LOP3.LUT R3, R3, 0xff000000, R4, 0xb8, !PT ;  /* 0xff00000003037812 */ /* 0x002fca00078eb804 */
[----:B------:R1:W-:Y:S01]  /*0800*/  STS [UR12+0x34], R3 ;  /* 0x00003403ff007988 */ /* 0x0003e2000800080c */
[----:B------:R-:W-:Y:S05]  /*0810*/  @P2 BRA `(.L_x_19) ;  /* 0x0000000000182947 */ /* 0x000fea0003800000 */
[----:B-1----:R-:W1:Y:S01]  /*0820*/  LDS R3, [UR12+0x38] ;  /* 0x0000380cff037984 */ /* 0x002e620008000800 */
[----:B------:R-:W-:-:S05]  /*0830*/  IMAD.MOV.U32 R4, RZ, RZ, 0x3f ;  /* 0x0000003fff047424 */ /* 0x000fca00078e00ff */
[----:B-1----:R-:W-:-:S05]  /*0840*/  LOP3.LUT R3, R3, 0xff, R4, 0xb8, !PT ;  /* 0x000000ff03037812 */ /* 0x002fca00078eb804 */
[----:B------:R4:W-:Y:S02]  /*0850*/  STS [UR12+0x38], R3 ;  /* 0x00003803ff007988 */ /* 0x0009e4000800080c */
.L_x_18:
[----:B------:R-:W-:Y:S05]  /*0860*/  BSYNC B1 ;  /* 0x0000000000017941 */ /* 0x000fea0003800000 */
.L_x_17:
[----:B------:R1:W-:Y:S02]  /*0870*/  @!P2 STS [UR12+0x20], R9 ;  /* 0x00002009ff00a988 */ /* 0x0003e4000800080c */
.L_x_19:
[----:B------:R-:W-:Y:S05]  /*0880*/  BSYNC B2 ;  /* 0x0000000000027941 */ /* 0x000fea0003800000 */
.L_x_16:
[----:B------:R-:W-:Y:S05]  /*0890*/  WARPSYNC.ALL ;  /* 0x0000000000007948 */ /* 0x000fea0003800000 */
[----:B-1234-:R-:W1:Y:S01]  /*08a0*/  LDC R3, c[0x0][0x22c] ;  /* 0x00008b00ff037b82 */ /* 0x01ee620000000800 */
[----:B------:R-:W-:Y:S01]  /*08b0*/  BSSY B2, `(.L_x_20) ;  /* 0x0000010000027945 */ /* 0x000fe20003800000 */
[----:B-1----:R-:W-:-:S05]  /*08c0*/  VIADD R3, R3, 0xffffffff ;  /* 0xffffffff03037836 */ /* 0x002fca0000000000 */
[----:B------:R1:W-:Y:S01]  /*08d0*/  @!P2 STS [UR12+0x24], R3 ;  /* 0x00002403ff00a988 */ /* 0x0003e2000800080c */
[----:B------:R-:W-:Y:S05]  /*08e0*/  @P2 BRA `(.L_x_21) ;  /* 0x0000000000302947 */ /* 0x000fea0003800000 */
[----:B------:R-:W2:Y:S01]  /*08f0*/  LDS R5, [UR12+0x34] ;  /* 0x0000340cff057984 */ /* 0x000ea20008000800 */
[----:B------:R-:W3:Y:S03]  /*0900*/  LDC.64 R12, c[0x0][0x240] ;  /* 0x00009000ff0c7b82 */ /* 0x000ee60000000a00 */
[----:B------:R-:W4:Y:S01]  /*0910*/  LDS R4, [UR12+0x1c] ;  /* 0x00001c0cff047984 */ /* 0x000f220008000800 */
[C---:B---3--:R-:W-:Y:S01]  /*0920*/  SHF.L.U64.HI R10, R12.reuse, 0x1, R13 ;  /* 0x000000010c0a7819 */ /* 0x048fe2000001020d */
[----:B------:R-:W-:-:S03]  /*0930*/  IMAD.SHL.U32 R7, R12, 0x2, RZ ;  /* 0x000000020c077824 */ /* 0x000fc600078e00ff */
[--C-:B------:R-:W-:Y:S02]  /*0940*/  SHF.R.U32.HI R9, RZ, 0x4, R10.reuse ;  /* 0x00000004ff097819 */ /* 0x100fe4000001160a */
[----:B------:R-:W-:-:S05]  /*0950*/  SHF.R.U64 R7, R7, 0x4, R10 ;  /* 0x0000000407077819 */ /* 0x000fca000000120a */
[----:B------:R3:W-:Y:S01]  /*0960*/  STS [UR12+0xc], R7 ;  /* 0x00000c07ff007988 */ /* 0x0007e2000800080c */
[----:B--2---:R-:W-:Y:S02]  /*0970*/  LOP3.LUT R5, R5, 0x7, RZ, 0xb8, !PT ;  /* 0x0000000705057812 */ /* 0x004fe400078eb8ff */
[----:B----4-:R-:W-:-:S03]  /*0980*/  LOP3.LUT R4, R4, 0xf, R9, 0xb8, !PT ;  /* 0x0000000f04047812 */ /* 0x010fc600078eb809 */
[----:B------:R3:W-:Y:S04]  /*0990*/  STS [UR12+0x34], R5 ;  /* 0x00003405ff007988 */ /* 0x0007e8000800080c */
[----:B------:R3:W-:Y:S02]  /*09a0*/  STS [UR12+0x1c], R4 ;  /* 0x00001c04ff007988 */ /* 0x0007e4000800080c */
.L_x_21:
[----:B------:R-:W-:Y:S05]  /*09b0*/  BSYNC B2 ;  /* 0x0000000000027941 */ /* 0x000fea0003800000 */
.L_x_20:
[----:B------:R-:W-:Y:S04]  /*09c0*/  BSSY B3, `(.L_x_22) ;  /* 0x000001a000037945 */ /* 0x000fe80003800000 */
[----:B------:R-:W-:Y:S04]  /*09d0*/  BSSY B2, `(.L_x_23) ;  /* 0x0000015000027945 */ /* 0x000fe80003800000 */
[----:B------:R-:W-:Y:S05]  /*09e0*/  @P2 BRA `(.L_x_24) ;  /* 0x0000000000202947 */ /* 0x000fea0003800000 */
[----:B---3--:R-:W2:Y:S02]  /*09f0*/  LDS R4, [UR12+0x34] ;  /* 0x0000340cff047984 */ /* 0x008ea40008000800 */
[----:B--2---:R-:W-:-:S05]  /*0a00*/  LOP3.LUT R4, R4, 0x38, RZ, 0xb8, !PT ;  /* 0x0000003804047812 */ /* 0x004fca00078eb8ff */
[----:B------:R2:W-:Y:S01]  /*0a10*/  STS [UR12+0x34], R4 ;  /* 0x00003404ff007988 */ /* 0x0005e2000800080c */
[----:B------:R-:W-:Y:S05]  /*0a20*/  @P2 BRA `(.L_x_25) ;  /* 0x0000000000202947 */ /* 0x000fea0003800000 */
[----:B--2---:R-:W2:Y:S01]  /*0a30*/  LDS R4, [UR12+0x8] ;  /* 0x0000080cff047984 */ /* 0x004ea20008000800 */
[----:B------:R-:W-:-:S05]  /*0a40*/  IMAD.MOV.U32 R5, RZ, RZ, 0x780 ;  /* 0x00000780ff057424 */ /* 0x000fca00078e00ff */
[----:B--2---:R-:W-:-:S05]  /*0a50*/  LOP3.LUT R4, R4, 0x500, R5, 0xd8, !PT ;  /* 0x0000050004047812 */ /* 0x004fca00078ed805 */
[----:B------:R2:W-:Y:S02]  /*0a60*/  STS [UR12+0x8], R4 ;  /* 0x00000804ff007988 */ /* 0x0005e4000800080c */
.L_x_24:
[----:B------:R-:W-:Y:S05]  /*0a70*/  @P2 BRA `(.L_x_26) ;  /* 0x0000000000282947 */ /* 0x000fea0003800000 */
[----:B--23--:R-:W2:Y:S02]  /*0a80*/  LDS R4, [UR12+0x8] ;  /* 0x0000080cff047984 */ /* 0x00cea40008000800 */
[----:B--2---:R-:W-:-:S05]  /*0a90*/  LOP3.LUT R4, R4, 0x1800, RZ, 0xb8, !PT ;  /* 0x0000180004047812 */ /* 0x004fca00078eb8ff */
[----:B------:R3:W-:Y:S02]  /*0aa0*/  STS [UR12+0x8], R4 ;  /* 0x00000804ff007988 */ /* 0x0007e4000800080c */
.L_x_25:
[----:B------:R-:W-:Y:S05]  /*0ab0*/  @P2 BREAK B2 ;  /* 0x0000000000022942 */ /* 0x000fea0003800000 */
[----:B------:R-:W-:Y:S05]  /*0ac0*/  @P2 BRA `(.L_x_27) ;  /* 0x0000000000242947 */ /* 0x000fea0003800000 */
[----:B--23--:R-:W2:Y:S01]  /*0ad0*/  LDS R4, [UR12+0x8] ;  /* 0x0000080cff047984 */ /* 0x00cea20008000800 */
[----:B------:R-:W-:-:S05]  /*0ae0*/  IMAD.MOV.U32 R5, RZ, RZ, 0x6000 ;  /* 0x00006000ff057424 */ /* 0x000fca00078e00ff */
[----:B--2---:R-:W-:-:S04]  /*0af0*/  LOP3.LUT R4, R4, 0x6000, R5, 0xd8, !PT ;  /* 0x0000600004047812 */ /* 0x004fc800078ed805 */
[----:B------:R-:W-:-:S05]  /*0b00*/  LOP3.LUT R4, R4, 0x400000, RZ, 0xb8, !PT ;  /* 0x0040000004047812 */ /* 0x000fca00078eb8ff */
[----:B------:R4:W-:Y:S02]  /*0b10*/  STS [UR12+0x8], R4 ;  /* 0x00000804ff007988 */ /* 0x0009e4000800080c */
.L_x_26:
[----:B------:R-:W-:Y:S05]  /*0b20*/  BSYNC B2 ;  /* 0x0000000000027941 */ /* 0x000fea0003800000 */
.L_x_23:
[----:B--234-:R-:W2:Y:S02]  /*0b30*/  @!P2 LDS R4, [UR12+0x8] ;  /* 0x0000080cff04a984 */ /* 0x01cea40008000800 */
[----:B--2---:R-:W-:-:S05]  /*0b40*/  @!P2 LOP3.LUT R4, R4, 0x8000, RZ, 0xb8, !PT ;  /* 0x000080000404a812 */ /* 0x004fca00078eb8ff */
[----:B------:R4:W-:Y:S02]  /*0b50*/  @!P2 STS [UR12+0x8], R4 ;  /* 0x00000804ff00a988 */ /* 0x0009e4000800080c */
.L_x_27:
[----:B------:R-:W-:Y:S05]  /*0b60*/  BSYNC B3 ;  /* 0x0000000000037941 */ /* 0x000fea0003800000 */
.L_x_22:
[----:B------:R-:W-:Y:S05]  /*0b70*/  WARPSYNC.ALL ;  /* 0x0000000000007948 */ /* 0x000fea0003800000 */
[----:B------:R-:W-:-:S04]  /*0b80*/  UIADD3 UR19, UR5, 0x80, URZ ;  /* 0x0000008005137890 */ /* 0x000fc8000fffe03f */
[----:B------:R-:W-:-:S04]  /*0b90*/  UIADD3 UR18, UP0, UR19, UR28, URZ ;  /* 0x0000001c13127290 */ /* 0x000fc8000ff1e03f */
[----:B------:R-:W-:Y:S01]  /*0ba0*/  ULEA.HI.X.SX32 UR19, UR19, UR29, 0x1, UP0 ;  /* 0x0000001d13137291 */ /* 0x000fe200080f0e3f */
[----:B------:R-:W-:Y:S11]  /*0bb0*/  @P0 BRA `(.L_x_28) ;  /* 0x0000000000280947 */ /* 0x000ff60003800000 */
[----:B--234-:R-:W2:Y:S01]  /*0bc0*/  S2R R4, SR_LANEID ;  /* 0x0000000000047919 */ /* 0x01cea20000000000 */
[----:B------:R-:W-:Y:S05]  /*0bd0*/  WARPSYNC.ALL ;  /* 0x0000000000007948 */ /* 0x000fea0003800000 */
[----:B--2---:R-:W-:-:S05]  /*0be0*/  IMAD.SHL.U32 R9, R4, 0x4, RZ ;  /* 0x0000000404097824 */ /* 0x004fca00078e00ff */
[----:B------:R-:W2:Y:S01]  /*0bf0*/  LDS R7, [R9+UR12] ;  /* 0x0000000c09077984 */ /* 0x000ea20008000800 */
[----:B------:R-:W-:-:S05]  /*0c00*/  IADD3 R4, P1, R9, UR18, RZ ;  /* 0x0000001209047c10 */ /* 0x000fca000ff3e0ff */
[----:B------:R-:W-:-:S05]  /*0c10*/  IMAD.X R5, RZ, RZ, UR19, P1 ;  /* 0x00000013ff057e24 */ /* 0x000fca00088e06ff */
[----:B--2---:R2:W3:Y:S01]  /*0c20*/  ATOMG.E.EXCH.STRONG.GPU PT, RZ, [R4], R7 ;  /* 0x0000000704ff73a8 */ /* 0x0044e200041ee100 */
[----:B------:R-:W-:-:S04]  /*0c30*/  DEPBAR {5,4,3,2,1,0} ;  /* 0x0000003f0000791a */ /* 0x000fc80000000000 */
[----:B------:R2:W-:Y:S01]  /*0c40*/  UTMACCTL.IV [UR18] ;  /* 0x00000000120079b9 */ /* 0x0005e20008000000 */
[----:B------:R-:W-:Y:S01]  /*0c50*/  NOP ;  /* 0x0000000000007918 */ /* 0x000fe20000000000 */
.L_x_28:
[----:B------:R-:W-:Y:S05]  /*0c60*/  @P0 BRA `(.L_x_29) ;  /* 0x00000000000c0947 */ /* 0x000fea0003800000 */
[----:B------:R0:W-:Y:S01]  /*0c70*/  UTMACMDFLUSH ;  /* 0x00000000000079b7 */ /* 0x0001e20000000000 */
[----:B------:R-:W-:Y:S05]  /*0c80*/  @P0 BRA `(.L_x_29) ;  /* 0x0000000000040947 */ /* 0x000fea0003800000 */
[----:B------:R-:W-:-:S04]  /*0c90*/  DEPBAR.LE SB0, 0x0 ;  /* 0x000080000000791a */ /* 0x000fc80000000000 */
.L_x_29:
[----:B------:R-:W-:Y:S05]  /*0ca0*/  WARPSYNC.ALL ;  /* 0x0000000000007948 */ /* 0x000fea0003800000 */
[----:B---3--:R-:W-:Y:S06]  /*0cb0*/  BAR.SYNC.DEFER_BLOCKING 0x0 ;  /* 0x0000000000007b1d */ /* 0x008fec0000010000 */
[----:B------:R-:W-:Y:S02]  /*0cc0*/  BSSY B3, `(.L_x_30) ;  /* 0x000000b000037945 */ /* 0x000fe40003800000 */
[----:B------:R-:W-:Y:S06]  /*0cd0*/  BAR.SYNC.DEFER_BLOCKING 0x0 ;  /* 0x0000000000007b1d */ /* 0x000fec0000010000 */
[----:B------:R3:W-:Y:S01]  /*0ce0*/  @!P0 STS [R11], RZ ;  /* 0x000000ff0b008388 */ /* 0x0007e20000000800 */
[----:B------:R-:W-:Y:S01]  /*0cf0*/  NOP ;  /* 0x0000000000007918 */ /* 0x000fe20000000000 */
[----:B------:R-:W-:Y:S05]  /*0d00*/  @P2 BRA `(.L_x_31) ;  /* 0x0000000000182947 */ /* 0x000fea0003800000 */
[----:B--2-4-:R-:W2:Y:S01]  /*0d10*/  LDS R4, [UR12+0x8] ;  /* 0x0000080cff047984 */ /* 0x014ea20008000800 */
[----:B---3-5:R-:W3:Y:S01]  /*0d20*/  LDC.64 R10, c[0x0][0x220] ;  /* 0x00008800ff0a7b82 */ /* 0x028ee20000000a00 */
[----:B------:R-:W-:Y:S02]  /*0d30*/  IMAD.MOV.U32 R5, RZ, RZ, 0x70 ;  /* 0x00000070ff057424 */ /* 0x000fe400078e00ff */
[----:B---3--:R3:W-:Y:S03]  /*0d40*/  STS.64 [UR12], R10 ;  /* 0x0000000aff007988 */ /* 0x0087e60008000a0c */
[----:B--2---:R-:W-:-:S05]  /*0d50*/  LOP3.LUT R4, R4, 0x10, R5, 0xd8, !PT ;  /* 0x0000001004047812 */ /* 0x004fca00078ed805 */
[----:B------:R3:W-:Y:S02]  /*0d60*/  STS [UR12+0x8], R4 ;  /* 0x00000804ff007988 */ /* 0x0007e4000800080c */
.L_x_31:
[----:B--2---:R-:W-:Y:S05]  /*0d70*/  BSYNC B3 ;  /* 0x0000000000037941 */ /* 0x004fea0003800000 */
.L_x_30:
[----:B------:R-:W-:Y:S04]  /*0d80*/  BSSY B4, `(.L_x_32) ;  /* 0x0000011000047945 */ /* 0x000fe80003800000 */
[----:B------:R-:W-:Y:S04]  /*0d90*/  BSSY B3, `(.L_x_33) ;  /* 0x000000e000037945 */ /* 0x000fe80003800000 */
[----:B------:R-:W-:Y:S05]  /*0da0*/  @P2 BRA `(.L_x_34) ;  /* 0x0000000000242947 */ /* 0x000fea0003800000 */
[----:B---34-:R-:W2:Y:S01]  /*0db0*/  LDS R4, [UR12+0x34] ;  /* 0x0000340cff047984 */ /* 0x018ea20008000800 */
[----:B------:R-:W-:-:S05]  /*0dc0*/  IMAD.MOV.U32 R5, RZ, RZ, 0x3f000000 ;  /* 0x3f000000ff057424 */ /* 0x000fca00078e00ff */
[----:B--2---:R-:W-:-:S05]  /*0dd0*/  LOP3.LUT R4, R4, 0xff000000, R5, 0xb8, !PT ;  /* 0xff00000004047812 */ /* 0x004fca00078eb805 */
[----:B------:R2:W-:Y:S01]  /*0de0*/  STS [UR12+0x34], R4 ;  /* 0x00003404ff007988 */ /* 0x0005e2000800080c */
[----:B------:R-:W-:Y:S05]  /*0df0*/  @P2 BRA `(.L_x_35) ;  /* 0x00000000001c2947 */ /* 0x000fea0003800000 */
[----:B--2---:R-:W2:Y:S01]  /*0e00*/  LDS R4, [UR12+0x38] ;  /* 0x0000380cff047984 */ /* 0x004ea20008000800 */
[----:B------:R-:W-:-:S05]  /*0e10*/  IMAD.MOV.U32 R5, RZ, RZ, 0x3f ;  /* 0x0000003fff057424 */ /* 0x000fca00078e00ff */
[----:B--2---:R-:W-:-:S05]  /*0e20*/  LOP3.LUT R4, R4, 0xff, R5, 0xb8, !PT ;  /* 0x000000ff04047812 */ /* 0x004fca00078eb805 */
[----:B------:R2:W-:Y:S02]  /*0e30*/  STS [UR12+0x38], R4 ;  /* 0x00003804ff007988 */ /* 0x0005e4000800080c */
.L_x_34:
[----:B------:R-:W-:Y:S05]  /*0e40*/  @P2 BREAK B3 ;  /* 0x0000000000032942 */ /* 0x000fea0003800000 */
[----:B------:R-:W-:Y:S05]  /*0e50*/  @P2 BRA `(.L_x_36) ;  /* 0x00000000000c2947 */ /* 0x000fea0003800000 */
[----:B------:R1:W-:Y:S02]  /*0e60*/  STS [UR12+0x20], R3 ;  /* 0x00002003ff007988 */ /* 0x0003e4000800080c */
.L_x_35:
[----:B------:R-:W-:Y:S05]  /*0e70*/  BSYNC B3 ;  /* 0x0000000000037941 */ /* 0x000fea0003800000 */
.L_x_33:
[----:B------:R1:W-:Y:S02]  /*0e80*/  @!P2 STS [UR12+0x24], R2 ;  /* 0x00002402ff00a988 */ /* 0x0003e4000800080c */
.L_x_36:
[----:B------:R-:W-:Y:S05]  /*0e90*/  BSYNC B4 ;  /* 0x0000000000047941 */ /* 0x000fea0003800000 */
.L_x_32:
[----:B------:R-:W-:Y:S05]  /*0ea0*/  WARPSYNC.ALL ;  /* 0x0000000000007948 */ /* 0x000fea0003800000 */
[----:B------:R-:W-:Y:S04]  /*0eb0*/  BSSY B4, `(.L_x_37) ;  /* 0x000000e000047945 */ /* 0x000fe80003800000 */
[----:B------:R-:W-:Y:S05]  /*0ec0*/  @P2 BRA `(.L_x_38) ;  /* 0x0000000000302947 */ /* 0x000fea0003800000 */
[----:B-1----:R-:W1:Y:S01]  /*0ed0*/  LDS R3, [UR12+0x34] ;  /* 0x0000340cff037984 */ /* 0x002e620008000800 */
[----:B--234-:R-:W2:Y:S03]  /*0ee0*/  LDC.64 R4, c[0x0][0x248] ;  /* 0x00009200ff047b82 */ /* 0x01cea60000000a00 */
        /* <DEDUP_REMOVED lines=10> */
.L_x_38:
[----:B------:R-:W-:Y:S05]  /*0f90*/  BSYNC B4 ;  /* 0x0000000000047941 */ /* 0x000fea0003800000 */
.L_x_37:
[----:B------:R-:W-:Y:S04]  /*0fa0*/  BSSY B4, `(.L_x_39) ;  /* 0x000001a000047945 */ /* 0x000fe80003800000 */
[----:B------:R-:W-:Y:S04]  /*0fb0*/  BSSY B5, `(.L_x_40) ;  /* 0x0000015000057945 */ /* 0x000fe80003800000 */
[----:B------:R-:W-:Y:S05]  /*0fc0*/  @P2 BRA `(.L_x_41) ;  /* 0x0000000000202947 */ /* 0x000fea0003800000 */
[----:B-12---:R-:W1:Y:S02]  /*0fd0*/  LDS R2, [UR12+0x34] ;  /* 0x0000340cff027984 */ /* 0x006e640008000800 */
[----:B-1----:R-:W-:-:S05]  /*0fe0*/  LOP3.LUT R2, R2, 0x38, RZ, 0xb8, !PT ;  /* 0x0000003802027812 */ /* 0x002fca00078eb8ff */
[----:B------:R1:W-:Y:S01]  /*0ff0*/  STS [UR12+0x34], R2 ;  /* 0x00003402ff007988 */ /* 0x0003e2000800080c */
[----:B------:R-:W-:Y:S05]  /*1000*/  @P2 BRA `(.L_x_42) ;  /* 0x0000000000202947 */ /* 0x000fea0003800000 */
[----:B-1----:R-:W1:Y:S01]  /*1010*/  LDS R2, [UR12+0x8] ;  /* 0x0000080cff027984 */ /* 0x002e620008000800 */
[----:B------:R-:W-:-:S05]  /*1020*/  IMAD.MOV.U32 R3, RZ, RZ, 0x780 ;  /* 0x00000780ff037424 */ /* 0x000fca00078e00ff */
[----:B-1----:R-:W-:-:S05]  /*1030*/  LOP3.LUT R2, R2, 0x500, R3, 0xd8, !PT ;  /* 0x0000050002027812 */ /* 0x002fca00078ed803 */
[----:B------:R1:W-:Y:S02]  /*1040*/  STS [UR12+0x8], R2 ;  /* 0x00000802ff007988 */ /* 0x0003e4000800080c */
.L_x_41:
[----:B------:R-:W-:Y:S05]  /*1050*/  @P2 BRA `(.L_x_43) ;  /* 0x0000000000282947 */ /* 0x000fea0003800000 */
[----:B-12---:R-:W1:Y:S02]  /*1060*/  LDS R2, [UR12+0x8] ;  /* 0x0000080cff027984 */ /* 0x006e640008000800 */
[----:B-1----:R-:W-:-:S05]  /*1070*/  LOP3.LUT R2, R2, 0x1800, RZ, 0xb8, !PT ;  /* 0x0000180002027812 */ /* 0x002fca00078eb8ff */
[----:B------:R2:W-:Y:S02]  /*1080*/  STS [UR12+0x8], R2 ;  /* 0x00000802ff007988 */ /* 0x0005e4000800080c */
.L_x_42:
[----:B------:R-:W-:Y:S05]  /*1090*/  @P2 BREAK B5 ;  /* 0x0000000000052942 */ /* 0x000fea0003800000 */
[----:B------:R-:W-:Y:S05]  /*10a0*/  @P2 BRA `(.L_x_44) ;  /* 0x0000000000242947 */ /* 0x000fea0003800000 */
[----:B-12---:R-:W1:Y:S01]  /*10b0*/  LDS R2, [UR12+0x8] ;  /* 0x0000080cff027984 */ /* 0x006e620008000800 */
[----:B------:R-:W-:-:S05]  /*10c0*/  IMAD.MOV.U32 R3, RZ, RZ, 0x6000 ;  /* 0x00006000ff037424 */ /* 0x000fca00078e00ff */
[----:B-1----:R-:W-:-:S04]  /*10d0*/  LOP3.LUT R2, R2, 0x6000, R3, 0xd8, !PT ;  /* 0x0000600002027812 */ /* 0x002fc800078ed803 */
[----:B------:R-:W-:-:S05]  /*10e0*/  LOP3.LUT R2, R2, 0x400000, RZ, 0xb8, !PT ;  /* 0x0040000002027812 */ /* 0x000fca00078eb8ff */
[----:B------:R1:W-:Y:S02]  /*10f0*/  STS [UR12+0x8], R2 ;  /* 0x00000802ff007988 */ /* 0x0003e4000800080c */
.L_x_43:
[----:B------:R-:W-:Y:S05]  /*1100*/  BSYNC B5 ;  /* 0x0000000000057941 */ /* 0x000fea0003800000 */
.L_x_40:
[----:B-12---:R-:W1:Y:S02]  /*1110*/  @!P2 LDS R2, [UR12+0x8] ;  /* 0x0000080cff02a984 */ /* 0x006e640008000800 */
[----:B-1----:R-:W-:-:S05]  /*1120*/  @!P2 LOP3.LUT R2, R2, 0x8000, RZ, 0xb8, !PT ;  /* 0x000080000202a812 */ /* 0x002fca00078eb8ff */
[----:B------:R1:W-:Y:S02]  /*1130*/  @!P2 STS [UR12+0x8], R2 ;  /* 0x00000802ff00a988 */ /* 0x0003e4000800080c */
.L_x_44:
[----:B------:R-:W-:Y:S05]  /*1140*/  BSYNC B4 ;  /* 0x0000000000047941 */ /* 0x000fea0003800000 */
.L_x_39:
[----:B------:R-:W-:Y:S05]  /*1150*/  WARPSYNC.ALL ;  /* 0x0000000000007948 */ /* 0x000fea0003800000 */
[----:B------:R-:W-:Y:S01]  /*1160*/  UIADD3 UR5, UR5, 0x100, URZ ;  /* 0x0000010005057890 */ /* 0x000fe2000fffe03f */
[----:B------:R-:W-:Y:S02]  /*1170*/  ISETP.GE.AND P1, PT, R8, 0x1, PT ;  /* 0x000000010800780c */ /* 0x000fe40003f26270 */
[----:B------:R-:W-:Y:S02]  /*1180*/  CS2R R24, SRZ ;  /* 0x0000000000187805 */ /* 0x000fe4000001ff00 */
[----:B------:R-:W-:Y:S01]  /*1190*/  CS2R R26, SRZ ;  /* 0x00000000001a7805 */ /* 0x000fe2000001ff00 */
[----:B------:R-:W-:Y:S01]  /*11a0*/  UIADD3 UR28, UP0, UR5, UR28, URZ ;  /* 0x0000001c051c7290 */ /* 0x000fe2000ff1e03f */
[----:B------:R-:W-:Y:S01]  /*11b0*/  CS2R R28, SRZ ;  /* 0x00000000001c7805 */ /* 0x000fe2000001ff00 */
[----:B------:R-:W-:-:S02]  /*11c0*/  IMAD.MOV.U32 R30, RZ, RZ, RZ ;  /* 0x000000ffff1e7224 */ /* 0x000fc400078e00ff */
[----:B------:R-:W-:Y:S01]  /*11d0*/  ULEA.HI.X.SX32 UR29, UR5, UR29, 0x1, UP0 ;  /* 0x0000001d051d7291 */ /* 0x000fe200080f0e3f */
[----:B------:R-:W-:Y:S11]  /*11e0*/  @P0 BRA `(.L_x_45) ;  /* 0x0000000000280947 */ /* 0x000ff60003800000 */
[----:B-12---:R-:W3:Y:S01]  /*11f0*/  S2R R2, SR_LANEID ;  /* 0x0000000000027919 */ /* 0x006ee20000000000 */
[----:B------:R-:W-:Y:S05]  /*1200*/  WARPSYNC.ALL ;  /* 0x0000000000007948 */ /* 0x000fea0003800000 */
[----:B---34-:R-:W-:-:S05]  /*1210*/  IMAD.SHL.U32 R4, R2, 0x4, RZ ;  /* 0x0000000402047824 */ /* 0x018fca00078e00ff */
[----:B------:R-:W1:Y:S01]  /*1220*/  LDS R5, [R4+UR12] ;  /* 0x0000000c04057984 */ /* 0x000e620008000800 */
[----:B------:R-:W-:-:S05]  /*1230*/  IADD3 R2, P3, R4, UR28, RZ ;  /* 0x0000001c04027c10 */ /* 0x000fca000ff7e0ff */
[----:B------:R-:W-:-:S05]  /*1240*/  IMAD.X R3, RZ, RZ, UR29, P3 ;  /* 0x0000001dff037e24 */ /* 0x000fca00098e06ff */
[----:B-1----:R1:W2:Y:S01]  /*1250*/  ATOMG.E.EXCH.STRONG.GPU PT, RZ, [R2], R5 ;  /* 0x0000000502ff73a8 */ /* 0x0022a200041ee100 */
[----:B------:R-:W-:-:S04]  /*1260*/  DEPBAR {5,4,3,2,1,0} ;  /* 0x0000003f0000791a */ /* 0x000fc80000000000 */
[----:B------:R1:W-:Y:S01]  /*1270*/  UTMACCTL.IV [UR28] ;  /* 0x000000001c0079b9 */ /* 0x0003e20008000000 */
[----:B------:R-:W-:Y:S01]  /*1280*/  NOP ;  /* 0x0000000000007918 */ /* 0x000fe20000000000 */
.L_x_45:
[----:B------:R-:W-:Y:S05]  /*1290*/  @P0 BRA `(.L_x_46) ;  /* 0x00000000000c0947 */ /* 0x000fea0003800000 */
[----:B------:R0:W-:Y:S01]  /*12a0*/  UTMACMDFLUSH ;  /* 0x00000000000079b7 */ /* 0x0001e20000000000 */
[----:B------:R-:W-:Y:S05]  /*12b0*/  @P0 BRA `(.L_x_46) ;  /* 0x0000000000040947 */ /* 0x000fea0003800000 */
[----:B------:R-:W-:-:S04]  /*12c0*/  DEPBAR.LE SB0, 0x0 ;  /* 0x000080000000791a */ /* 0x000fc80000000000 */
.L_x_46:
[----:B------:R-:W-:Y:S05]  /*12d0*/  WARPSYNC.ALL ;  /* 0x0000000000007948 */ /* 0x000fea0003800000 */
[----:B--2---:R-:W-:Y:S01]  /*12e0*/  BAR.SYNC.DEFER_BLOCKING 0x0 ;  /* 0x0000000000007b1d */ /* 0x004fe20000010000 */
[----:B------:R-:W-:Y:S01]  /*12f0*/  USHF.L.U32 UR23, UR30, 0x6, URZ ;  /* 0x000000061e177899 */ /* 0x000fe2000800063f */
[----:B------:R-:W-:Y:S01]  /*1300*/  IMAD.MOV.U32 R31, RZ, RZ, RZ ;  /* 0x000000ffff1f7224 */ /* 0x000fe200078e00ff */
[----:B------:R-:W-:Y:S01]  /*1310*/  USHF.L.U32 UR27, UR15, 0x6, URZ ;  /* 0x000000060f1b7899 */ /* 0x000fe2000800063f */
[----:B------:R-:W-:Y:S02]  /*1320*/  CS2R R32, SRZ ;  /* 0x0000000000207805 */ /* 0x000fe4000001ff00 */
[----:B------:R-:W-:Y:S01]  /*1330*/  CS2R R34, SRZ ;  /* 0x0000000000227805 */ /* 0x000fe2000001ff00 */
[----:B------:R-:W-:Y:S01]  /*1340*/  VOTEU.ALL UP0, P2 ;  /* 0x00000000003f7886 */ /* 0x000fe20001000000 */
[----:B------:R-:W-:Y:S01]  /*1350*/  UMOV UR6, 0x1 ;  /* 0x0000000100067882 */ /* 0x000fe20000000000 */
[----:B------:R-:W-:Y:S01]  /*1360*/  VOTEU.ALL UP1, P2 ;  /* 0x00000000003f7886 */ /* 0x000fe20001020000 */
[----:B------:R-:W-:-:S02]  /*1370*/  CS2R R36, SRZ ;  /* 0x0000000000247805 */ /* 0x000fc4000001ff00 */
[----:B------:R-:W-:Y:S01]  /*1380*/  CS2R R38, SRZ ;  /* 0x0000000000267805 */ /* 0x000fe2000001ff00 */
[----:B------:R-:W-:-:S04]  /*1390*/  @!UP0 UIADD3 UR8, -UR6, 0x100000, URZ ;  /* 0x0010000006088890 */ /* 0x000fc8000fffe13f */
[----:B------:R-:W-:Y:S02]  /*13a0*/  @!UP0 USHF.L.U32 UR9, UR8, 0xb, URZ ;  /* 0x0000000b08098899 */ /* 0x000fe4000800063f */
[----:B------:R-:W-:Y:S01]  /*13b0*/  @!UP0 USHF.L.U32 UR8, UR8, 0x1, URZ ;  /* 0x0000000108088899 */ /* 0x000fe2000800063f */
[----:B------:R-:W-:Y:S01]  /*13c0*/  CS2R R40, SRZ ;  /* 0x0000000000287805 */ /* 0x000fe2000001ff00 */
[----:B------:R-:W-:-:S04]  /*13d0*/  @!UP0 UIADD3 UR6, -UR6, 0x100000, URZ ;  /* 0x0010000006068890 */ /* 0x000fc8000fffe13f */
[----:B------:R-:W-:Y:S02]  /*13e0*/  @!UP0 USHF.L.U32 UR7, UR6, 0xb, URZ ;  /* 0x0000000b06078899 */ /* 0x000fe4000800063f */
[----:B------:R-:W-:Y:S01]  /*13f0*/  @!UP0 USHF.L.U32 UR6, UR6, 0x1, URZ ;  /* 0x0000000106068899 */ /* 0x000fe2000800063f */
[----:B------:R-:W-:Y:S01]  /*1400*/  CS2R R42, SRZ ;  /* 0x00000000002a7805 */ /* 0x000fe2000001ff00 */
[----:B------:R-:W-:Y:S01]  /*1410*/  VOTEU.ALL UP0, P2 ;  /* 0x00000000003f7886 */ /* 0x000fe20001000000 */
[----:B------:R-:W-:Y:S02]  /*1420*/  CS2R R44, SRZ ;  /* 0x00000000002c7805 */ /* 0x000fe4000001ff00 */
[----:B------:R-:W-:Y:S02]  /*1430*/  CS2R R46, SRZ ;  /* 0x00000000002e7805 */ /* 0x000fe4000001ff00 */
[----:B------:R-:W-:Y:S02]  /*1440*/  CS2R R48, SRZ ;  /* 0x0000000000307805 */ /* 0x000fe4000001ff00 */
[----:B------:R-:W-:-:S02]  /*1450*/  CS2R R50, SRZ ;  /* 0x0000000000327805 */ /* 0x000fc4000001ff00 */
[----:B------:R-:W-:Y:S02]  /*1460*/  CS2R R52, SRZ ;  /* 0x0000000000347805 */ /* 0x000fe4000001ff00 */
[----:B------:R-:W-:Y:S01]  /*1470*/  CS2R R54, SRZ ;  /* 0x0000000000367805 */ /* 0x000fe2000001ff00 */
[----:B------:R-:W2:Y:S02]  /*1480*/  FENCE.VIEW.ASYNC.S ;  /* 0x00000000000073c6 */ /* 0x000ea40000000000 */
[----:B--2---:R2:W4:Y:S02]  /*1490*/  @!UP0 SYNCS.EXCH.64 URZ, [UR12+0x10000], UR8 ;  /* 0x010000080c3f85b2 */ /* 0x0045240008000100 */
[----:B----4-:R-:W-:Y:S06]  /*14a0*/  BAR.SYNC.DEFER_BLOCKING 0x0 ;  /* 0x0000000000007b1d */ /* 0x010fec0000010000 */
[----:B------:R2:W4:Y:S01]  /*14b0*/  @!UP1 SYNCS.EXCH.64 URZ, [UR12+0x10008], UR6 ;  /* 0x010008060c3f95b2 */ /* 0x0005220008000100 */
[----:B------:R-:W-:Y:S05]  /*14c0*/  @!P1 BRA `(.L_x_47) ;  /* 0x0000000400949947 */ /* 0x000fea0003800000 */
[----:B-1----:R-:W-:Y:S02]  /*14d0*/  SHF.R.U32.HI R2, RZ, 0x5, R0 ;  /* 0x00000005ff027819 */ /* 0x002fe40000011600 */
[----:B------:R-:W-:Y:S02]  /*14e0*/  CS2R R24, SRZ ;  /* 0x0000000000187805 */ /* 0x000fe4000001ff00 */
[----:B------:R-:W-:Y:S02]  /*14f0*/  CS2R R26, SRZ ;  /* 0x00000000001a7805 */ /* 0x000fe4000001ff00 */
[----:B------:R-:W-:Y:S02]  /*1500*/  CS2R R28, SRZ ;  /* 0x00000000001c7805 */ /* 0x000fe4000001ff00 */
[----:B------:R-:W-:Y:S02]  /*1510*/  R2UR UR13, R2 ;  /* 0x00000000020d72ca */ /* 0x000fe400000e0000 */
[----:B------:R-:W-:-:S02]  /*1520*/  CS2R R30, SRZ ;  /* 0x00000000001e7805 */ /* 0x000fc4000001ff00 */
[----:B------:R-:W-:Y:S02]  /*1530*/  CS2R R32, SRZ ;  /* 0x0000000000207805 */ /* 0x000fe4000001ff00 */
[----:B------:R-:W-:Y:S02]  /*1540*/  CS2R R34, SRZ ;  /* 0x0000000000227805 */ /* 0x000fe4000001ff00 */
[----:B------:R-:W-:Y:S02]  /*1550*/  CS2R R36, SRZ ;  /* 0x0000000000247805 */ /* 0x000fe4000001ff00 */
[----:B------:R-:W-:Y:S02]  /*1560*/  CS2R R38, SRZ ;  /* 0x0000000000267805 */ /* 0x000fe4000001ff00 */
[----:B------:R-:W-:Y:S02]  /*1570*/  CS2R R40, SRZ ;  /* 0x0000000000287805 */ /* 0x000fe4000001ff00 */
[----:B------:R-:W-:-:S02]  /*1580*/  CS2R R42, SRZ ;  /* 0x00000000002a7805 */ /* 0x000fc4000001ff00 */
[----:B------:R-:W-:Y:S02]  /*1590*/  CS2R R44, SRZ ;  /* 0x00000000002c7805 */ /* 0x000fe4000001ff00 */
[----:B------:R-:W-:Y:S02]  /*15a0*/  CS2R R46, SRZ ;  /* 0x00000000002e7805 */ /* 0x000fe4000001ff00 */
[----:B------:R-:W-:Y:S02]  /*15b0*/  CS2R R48, SRZ ;  /* 0x0000000000307805 */ /* 0x000fe4000001ff00 */
[----:B------:R-:W-:Y:S02]  /*15c0*/  CS2R R50, SRZ ;  /* 0x0000000000327805 */ /* 0x000fe4000001ff00 */
[----:B------:R-:W-:Y:S02]  /*15d0*/  CS2R R52, SRZ ;  /* 0x0000000000347805 */ /* 0x000fe4000001ff00 */
[----:B------:R-:W-:Y:S01]  /*15e0*/  CS2R R54, SRZ ;  /* 0x0000000000367805 */ /* 0x000fe2000001ff00 */
[----:B------:R-:W-:Y:S01]  /*15f0*/  UMOV UR5, URZ ;  /* 0x0000003f00057c82 */ /* 0x000fe20008000000 */
[----:B--2---:R-:W-:-:S05]  /*1600*/  UMOV UR6, URZ ;  /* 0x0000003f00067c82 */ /* 0x004fca0008000000 */
.L_x_49:
[----:B----4-:R-:W-:Y:S01]  /*1610*/  BAR.SYNC.DEFER_BLOCKING 0x0 ;  /* 0x0000000000007b1d */ /* 0x010fe20000010000 */
[----:B------:R-:W-:Y:S01]  /*1620*/  ULEA UR14, UR5, UR12, 0x3 ;  /* 0x0000000c050e7291 */ /* 0x000fe2000f8e183f */
[----:B------:R-:W-:Y:S01]  /*1630*/  @!P2 IMAD.MOV.U32 R2, RZ, RZ, 0x8000 ;  /* 0x00008000ff02a424 */ /* 0x000fe200078e00ff */
[----:B------:R-:W-:Y:S01]  /*1640*/  ELECT P0, URZ, PT ;  /* 0x00000000003f782f */ /* 0x000fe20003800000 */
[----:B------:R-:W-:-:S03]  /*1650*/  ULEA UR7, UR5, UR12, 0xe ;  /* 0x0000000c05077291 */ /* 0x000fc6000f8e703f */
[----:B------:R-:W-:Y:S01]  /*1660*/  ISETP.LT.U32.AND P0, PT, R6, 0x40, P0 ;  /* 0x000000400600780c */ /* 0x000fe20000701070 */
[----:B------:R-:W-:Y:S01]  /*1670*/  ULOP3.LUT UR22, UR13, 0x1, URZ, 0xc0, !UPT ;  /* 0x000000010d167892 */ /* 0x000fe2000f8ec03f */
[----:B------:R-:W-:-:S03]  /*1680*/  ELECT P1, URZ, PT ;  /* 0x00000000003f782f */ /* 0x000fc60003820000 */
[----:B------:R-:W-:Y:S02]  /*1690*/  ULEA UR20, UR22, UR7, 0xd ;  /* 0x0000000716147291 */ /* 0x000fe4000f8e683f */
[----:B------:R-:W-:Y:S01]  /*16a0*/  ULEA UR22, UR22, UR6, 0x6 ;  /* 0x0000000616167291 */ /* 0x000fe2000f8e303f */
[----:B------:R-:W-:-:S05]  /*16b0*/  ISETP.LT.U32.AND P1, PT, R6, 0x40, P1 ;  /* 0x000000400600780c */ /* 0x000fca0000f21070 */
[----:B------:R-:W-:Y:S01]  /*16c0*/  VOTEU.ANY UP0, P0 ;  /* 0x00000000003f7886 */ /* 0x000fe20000000100 */
[----:B------:R-:W-:Y:S01]  /*16d0*/  VOTEU.ANY UP2, P0 ;  /* 0x00000000003f7886 */ /* 0x000fe20000040100 */
[----:B------:R-:W-:Y:S01]  /*16e0*/  UMOV UR26, UR22 ;  /* 0x00000016001a7c82 */ /* 0x000fe20008000000 */
[----:B------:R1:W-:Y:S01]  /*16f0*/  @!P2 SYNCS.ARRIVE.TRANS64 RZ, [UR14+0x10000], R2 ;  /* 0x01000002ffffa9a7 */ /* 0x0003e2000800000e */
[----:B------:R2:W-:Y:S06]  /*1700*/  MEMBAR.ALL.CTA ;  /* 0x0000000000007992 */ /* 0x0005ec0000008000 */
[----:B--2---:R-:W2:Y:S01]  /*1710*/  FENCE.VIEW.ASYNC.S ;  /* 0x00000000000073c6 */ /* 0x004ea20000000000 */
[----:B------:R-:W-:Y:S01]  /*1720*/  @UP0 UIADD3 UR21, UR14, 0x10000, URZ ;  /* 0x000100000e150890 */ /* 0x000fe2000fffe03f */
[----:B------:R-:W-:Y:S01]  /*1730*/  @UP0 UMOV UR8, UR16 ;  /* 0x0000001000080c82 */ /* 0x000fe20008000000 */
[----:B------:R-:W-:Y:S01]  /*1740*/  @UP0 UMOV UR9, UR17 ;  /* 0x0000001100090c82 */ /* 0x000fe20008000000 */
[----:B--2---:R-:W-:Y:S01]  /*1750*/  VOTEU.ANY UP1, P1 ;  /* 0x00000000003f7886 */ /* 0x004fe20000820100 */
[----:B------:R-:W-:Y:S01]  /*1760*/  VOTEU.ANY UP3, P1 ;  /* 0x00000000003f7886 */ /* 0x000fe20000860100 */
[----:B-1----:R-:W-:-:S03]  /*1770*/  IMAD.U32 R2, RZ, RZ, UR4 ;  /* 0x00000004ff027e24 */ /* 0x002fc6000f8e00ff */
[----:B------:R-:W-:Y:S02]  /*1780*/  @UP1 UIADD3 UR24, UR20, 0x8000, URZ ;  /* 0x0000800014181890 */ /* 0x000fe4000fffe03f */
[----:B------:R-:W-:Y:S01]  /*1790*/  @UP1 UIADD3 UR25, UR14, 0x10000, URZ ;  /* 0x000100000e191890 */ /* 0x000fe2000fffe03f */
[----:B------:R-:W-:Y:S01]  /*17a0*/  SHF.L.U32 R2, R2, 0x1f, RZ ;  /* 0x0000001f02027819 */ /* 0x000fe200000006ff */
[----:B------:R-:W-:Y:S01]  /*17b0*/  @UP1 UMOV UR10, UR18 ;  /* 0x00000012000a1c82 */ /* 0x000fe20008000000 */
[----:B------:R-:W-:Y:S01]  /*17c0*/  @UP1 UMOV UR11, UR19 ;  /* 0x00000013000b1c82 */ /* 0x000fe20008000000 */
[----:B------:R-:W-:Y:S06]  /*17d0*/  BAR.SYNC.DEFER_BLOCKING 0x0 ;  /* 0x0000000000007b1d */ /* 0x000fec0000010000 */
[----:B------:R1:W-:Y:S02]  /*17e0*/  @UP2 UTMALDG.2D [UR20], [UR8] ;  /* 0x00000014080025b4 */ /* 0x0003e40008008000 */
[----:B------:R-:W-:Y:S06]  /*17f0*/  BAR.SYNC.DEFER_BLOCKING 0x0 ;  /* 0x0000000000007b1d */ /* 0x000fec0000010000 */
[----:B------:R1:W-:Y:S02]  /*1800*/  @UP3 UTMALDG.2D [UR24], [UR10] ;  /* 0x000000180a0035b4 */ /* 0x0003e40008008000 */
[----:B------:R-:W-:Y:S06]  /*1810*/  BAR.SYNC.DEFER_BLOCKING 0x0 ;  /* 0x0000000000007b1d */ /* 0x000fec0000010000 */
[----:B------:R-:W2:Y:S02]  /*1820*/  SYNCS.PHASECHK.TRANS64.TRYWAIT P0, [UR14+0x10000], R2 ;  /* 0x01000002ff0075a7 */ /* 0x000ea4000800014e */
[----:B-12---:R-:W-:Y:S05]  /*1830*/  @!P0 BRA `(.L_x_48) ;  /* 0x0000000400988947 */ /* 0x006fea0003800000 */
.L_x_50:
[----:B------:R-:W-:Y:S01]  /*1840*/  UIADD3 UR8, UR7, 0x8000, URZ ;  /* 0x0000800007087890 */ /* 0x000fe2000fffe03f */
[----:B------:R-:W-:Y:S02]  /*1850*/  WARPGROUP.DEPBAR.LE gsb0, 0x0 ;  /* 0x00008000000079c5 */ /* 0x000fe40000010000 */
[----:B------:R-:W-:Y:S01]  /*1860*/  USHF.R.U32.HI UR7, URZ, 0x4, UR7 ;  /* 0x000000043f077899 */ /* 0x000fe20008011607 */
[----:B------:R-:W-:Y:S01]  /*1870*/  WARPGROUP.ARRIVE ;  /* 0x00000000000079c5 */ /* 0x000fe20000000000 */
[----:B------:R-:W-:Y:S01]  /*1880*/  USHF.R.U32.HI UR10, URZ, 0x4, UR8 ;  /* 0x000000043f0a7899 */ /* 0x000fe20008011608 */
[----:B------:R-:W1:Y:S01]  /*1890*/  LDC R2, c[0x0][0x230] ;  /* 0x00008c00ff027b82 */ /* 0x000e620000000800 */
[----:B------:R-:W-:Y:S02]  /*18a0*/  USGXT.U32 UR8, UR7, 0xe ;  /* 0x0000000e0708789a */ /* 0x000fe40008000000 */
[----:B------:R-:W-:Y:S01]  /*18b0*/  USGXT.U32 UR10, UR10, 0xe ;  /* 0x0000000e0a0a789a */ /* 0x000fe20008000000 */
[----:B------:R-:W-:Y:S01]  /*18c0*/  UMOV UR9, 0x40000040 ;  /* 0x4000004000097882 */ /* 0x000fe20000000000 */
[----:B------:R-:W-:Y:S01]  /*18d0*/  UMOV UR11, 0x40000040 ;  /* 0x40000040000b7882 */ /* 0x000fe20000000000 */
[----:B------:R-:W-:Y:S01]  /*18e0*/  UMOV UR7, URZ ;  /* 0x0000003f00077c82 */ /* 0x000fe20008000000 */
[----:B------:R-:W-:-:S02]  /*18f0*/  UIADD3 UR6, UR6, 0x80, URZ ;  /* 0x0000008006067890 */ /* 0x000fc4000fffe03f */
[----:B------:R-:W-:-:S03]  /*1900*/  UIADD3 UR5, UR5, 0x1, URZ ;  /* 0x0000000105057890 */ /* 0x000fc6000fffe03f */
[----:B------:R-:W-:Y:S01]  /*1910*/  HGMMA.64x64x16.F32.BF16 R24, gdesc[UR8], R24 ;  /* 0x00e00000081879f0 */ /* 0x000fe20008701818 */
[----:B------:R-:W-:Y:S02]  /*1920*/  UIADD3 UR11, UP0, UR8, 0x2, URZ ;  /* 0x00000002080b7890 */ /* 0x000fe4000ff1e03f */
[----:B------:R-:W-:Y:S01]  /*1930*/  UIADD3 UR10, UP1, UR10, 0x2, URZ ;  /* 0x000000020a0a7890 */ /* 0x000fe2000ff3e03f */
[----:B------:R-:W-:Y:S01]  /*1940*/  UMOV UR8, URZ ;  /* 0x0000003f00087c82 */ /* 0x000fe20008000000 */
[----:B------:R-:W-:Y:S02]  /*1950*/  UIADD3.X UR9, UR7, 0x40000040, URZ, UP0, !UPT ;  /* 0x4000004007097890 */ /* 0x000fe400087fe43f */
[----:B------:R-:W-:Y:S02]  /*1960*/  UIADD3.X UR7, UR8, 0x40000040, URZ, UP1, !UPT ;  /* 0x4000004008077890 */ /* 0x000fe40008ffe43f */
[----:B------:R-:W-:Y:S01]  /*1970*/  UISETP.NE.U32.AND UP0, UPT, UR5, 0x2, UPT ;  /* 0x000000020500788c */ /* 0x000fe2000bf05070 */
[----:B------:R-:W-:Y:S01]  /*1980*/  UMOV UR8, UR11 ;  /* 0x0000000b00087c82 */ /* 0x000fe20008000000 */
[----:B-1----:R-:W-:Y:S01]  /*1990*/  ISETP.LE.AND P0, PT, R2, UR6, PT ;  /* 0x0000000602007c0c */ /* 0x002fe2000bf03270 */
[----:B------:R-:W-:-:S02]  /*19a0*/  UIADD3.64 UR32, UR8, 0x2, URZ ;  /* 0x0000000208207897 */ /* 0x000fc4000fffe03f */
[----:B------:R-:W-:Y:S01]  /*19b0*/  UMOV UR11, UR7 ;  /* 0x00000007000b7c82 */ /* 0x000fe20008000000 */
[----:B------:R-:W-:Y:S02]  /*19c0*/  USEL UR7, URZ, 0x1, UP0 ;  /* 0x000000013f077887 */ /* 0x000fe40008000000 */
[----:B------:R-:W-:Y:S02]  /*19d0*/  UIADD3.64 UR34, UR10, 0x2, URZ ;  /* 0x000000020a227897 */ /* 0x000fe4000fffe03f */
[----:B------:R-:W-:Y:S02]  /*19e0*/  USEL UR5, UR5, URZ, UP0 ;  /* 0x0000003f05057287 */ /* 0x000fe40008000000 */
[----:B------:R-:W-:Y:S01]  /*19f0*/  ULOP3.LUT UR4, UR4, UR7, URZ, 0x3c, !UPT ;  /* 0x0000000704047292 */ /* 0x000fe2000f8e3c3f */
[----:B------:R-:W-:Y:S04]  /*1a00*/  HGMMA.64x64x16.F32.BF16 R24, gdesc[UR8], R24 ;  /* 0x00e00000081879f0 */ /* 0x000fe80008701818 */
[----:B------:R-:W-:Y:S01]  /*1a10*/  HGMMA.64x64x16.F32.BF16 R24, gdesc[UR32], R24 ;  /* 0x00e00000201879f0 */ /* 0x000fe20008701818 */
[----:B------:R-:W-:-:S02]  /*1a20*/  UIADD3.64 UR32, UR8, 0x4, URZ ;  /* 0x0000000408207897 */ /* 0x000fc4000fffe03f */
[----:B------:R-:W-:-:S09]  /*1a30*/  UIADD3.64 UR34, UR10, 0x4, URZ ;  /* 0x000000040a227897 */ /* 0x000fd2000fffe03f */
[----:B------:R-:W-:Y:S01]  /*1a40*/  HGMMA.64x64x16.F32.BF16 R24, gdesc[UR32], R24 ;  /* 0x00e00000201879f0 */ /* 0x000fe20008701818 */
[----:B------:R-:W-:Y:S02]  /*1a50*/  UIADD3.64 UR32, UR8, 0x1fe, URZ ;  /* 0x000001fe08207897 */ /* 0x000fe4000fffe03f */
[----:B------:R-:W-:-:S09]  /*1a60*/  UIADD3.64 UR34, UR10, 0x1fe, URZ ;  /* 0x000001fe0a227897 */ /* 0x000fd2000fffe03f */
[----:B------:R-:W-:Y:S01]  /*1a70*/  HGMMA.64x64x16.F32.BF16 R24, gdesc[UR32], R24 ;  /* 0x00e00000201879f0 */ /* 0x000fe20008701818 */
[----:B------:R-:W-:Y:S02]  /*1a80*/  UIADD3.64 UR32, UR8, 0x200, URZ ;  /* 0x0000020008207897 */ /* 0x000fe4000fffe03f */
[----:B------:R-:W-:-:S09]  /*1a90*/  UIADD3.64 UR34, UR10, 0x200, URZ ;  /* 0x000002000a227897 */ /* 0x000fd2000fffe03f */
[----:B------:R-:W-:Y:S01]  /*1aa0*/  HGMMA.64x64x16.F32.BF16 R24, gdesc[UR32], R24 ;  /* 0x00e00000201879f0 */ /* 0x000fe20008701818 */
[----:B------:R-:W-:Y:S02]  /*1ab0*/  UIADD3.64 UR32, UR8, 0x202, URZ ;  /* 0x0000020208207897 */ /* 0x000fe4000fffe03f */
[----:B------:R-:W-:Y:S02]  /*1ac0*/  UIADD3.64 UR34, UR10, 0x202, URZ ;  /* 0x000002020a227897 */ /* 0x000fe4000fffe03f */
[----:B------:R-:W-:Y:S02]  /*1ad0*/  UIADD3.64 UR8, UR8, 0x204, URZ ;  /* 0x0000020408087897 */ /* 0x000fe4000fffe03f */
[----:B------:R-:W-:-:S05]  /*1ae0*/  UIADD3.64 UR10, UR10, 0x204, URZ ;  /* 0x000002040a0a7897 */ /* 0x000fca000fffe03f */
[----:B------:R-:W-:Y:S04]  /*1af0*/  HGMMA.64x64x16.F32.BF16 R24, gdesc[UR32], R24 ;  /* 0x00e00000201879f0 */ /* 0x000fe80008701818 */
[----:B------:R-:W-:Y:S01]  /*1b00*/  HGMMA.64x64x16.F32.BF16 R24, gdesc[UR8], R24, gsb0 ;  /* 0x00e00000081879f0 */ /* 0x000fe20008001818 */
[----:B------:R-:W-:Y:S05]  /*1b10*/  @!P0 BRA `(.L_x_49) ;  /* 0xfffffff800bc8947 */ /* 0x000fea000383ffff */
.L_x_47:
[----:B------:R-:W-:Y:S02]  /*1b20*/  WARPGROUP.DEPBAR.LE gsb0, 0x0 ;  /* 0x00008000000079c5 */ /* 0x000fe40000010000 */
[----:B----4-:R-:W-:Y:S01]  /*1b30*/  BAR.SYNC.DEFER_BLOCKING 0x0 ;  /* 0x0000000000007b1d */ /* 0x010fe20000010000 */
[C---:B-1----:R-:W-:Y:S01]  /*1b40*/  IMAD.SHL.U32 R2, R0.reuse, 0x80, RZ ;  /* 0x0000008000027824 */ /* 0x042fe200078e00ff */
[----:B------:R-:W-:Y:S01]  /*1b50*/  F2FP.BF16.F32.PACK_AB R24, R25, R24 ;  /* 0x000000181918723e */ /* 0x000fe200000010ff */
[----:B------:R-:W-:Y:S01]  /*1b60*/  IMAD.SHL.U32 R3, R0, 0x40, RZ ;  /* 0x0000004000037824 */ /* 0x000fe200078e00ff */
[----:B------:R-:W-:Y:S02]  /*1b70*/  F2FP.BF16.F32.PACK_AB R25, R27, R26 ;  /* 0x0000001a1b19723e */ /* 0x000fe400000010ff */
[----:B------:R-:W-:Y:S02]  /*1b80*/  ELECT P0, URZ, PT ;  /* 0x00000000003f782f */ /* 0x000fe40003800000 */
[----:B------:R-:W-:Y:S01]  /*1b90*/  LOP3.LUT R2, R2, 0x780, RZ, 0xc0, !PT ;  /* 0x0000078002027812 */ /* 0x000fe200078ec0ff */
[----:B------:R-:W-:Y:S01]  /*1ba0*/  UMOV UR13, UR27 ;  /* 0x0000001b000d7c82 */ /* 0x000fe20008000000 */
[----:B------:R-:W-:Y:S01]  /*1bb0*/  F2FP.BF16.F32.PACK_AB R32, R33, R32 ;  /* 0x000000202120723e */ /* 0x000fe200000010ff */
[----:B------:R-:W-:Y:S01]  /*1bc0*/  UMOV UR14, UR23 ;  /* 0x00000017000e7c82 */ /* 0x000fe20008000000 */
[----:B---3--:R-:W-:Y:S01]  /*1bd0*/  LOP3.LUT R4, R2, 0x1800, R3, 0xf8, !PT ;  /* 0x0000180002047812 */ /* 0x008fe200078ef803 */
[----:B------:R-:W-:Y:S01]  /*1be0*/  IMAD.SHL.U32 R2, R0, 0x10, RZ ;  /* 0x0000001000027824 */ /* 0x000fe200078e00ff */
[----:B------:R-:W-:-:S02]  /*1bf0*/  F2FP.BF16.F32.PACK_AB R26, R29, R28 ;  /* 0x0000001c1d1a723e */ /* 0x000fc400000010ff */
[----:B------:R-:W-:Y:S02]  /*1c00*/  F2FP.BF16.F32.PACK_AB R27, R31, R30 ;  /* 0x0000001e1f1b723e */ /* 0x000fe400000010ff */
[----:B------:R-:W-:Y:S02]  /*1c10*/  LOP3.LUT R3, R2, 0x70, RZ, 0xc0, !PT ;  /* 0x0000007002037812 */ /* 0x000fe400078ec0ff */
[----:B------:R-:W-:Y:S02]  /*1c20*/  F2FP.BF16.F32.PACK_AB R33, R35, R34 ;  /* 0x000000222321723e */ /* 0x000fe400000010ff */
[----:B------:R-:W-:Y:S02]  /*1c30*/  LOP3.LUT R3, R3, 0x10, R0, 0x78, !PT ;  /* 0x0000001003037812 */ /* 0x000fe400078e7800 */
[----:B------:R-:W-:Y:S01]  /*1c40*/  F2FP.BF16.F32.PACK_AB R40, R41, R40 ;  /* 0x000000282928723e */ /* 0x000fe200000010ff */
[----:B------:R-:W1:Y:S02]  /*1c50*/  @!P2 SYNCS.CCTL.IV [UR12+0x10000] ;  /* 0x01000000ff00a9b1 */ /* 0x000e64000800000c */
[----:B-1----:R-:W-:Y:S01]  /*1c60*/  BAR.SYNC.DEFER_BLOCKING 0x0 ;  /* 0x0000000000007b1d */ /* 0x002fe20000010000 */
[----:B------:R-:W-:-:S02]  /*1c70*/  LOP3.LUT R3, R4, R3, RZ, 0xfc, !PT ;  /* 0x0000000304037212 */ /* 0x000fc400078efcff */
[----:B------:R-:W-:Y:S02]  /*1c80*/  F2FP.BF16.F32.PACK_AB R34, R37, R36 ;  /* 0x000000242522723e */ /* 0x000fe400000010ff */
[C---:B------:R-:W-:Y:S01]  /*1c90*/  LOP3.LUT R2, R3.reuse, 0x20, RZ, 0x3c, !PT ;  /* 0x0000002003027812 */ /* 0x040fe200078e3cff */
[C---:B------:R-:W-:Y:S01]  /*1ca0*/  VIADD R0, R3.reuse, UR12 ;  /* 0x0000000c03007c36 */ /* 0x040fe20008000000 */
[C---:B------:R-:W-:Y:S02]  /*1cb0*/  LOP3.LUT R4, R3.reuse, 0x40, RZ, 0x3c, !PT ;  /* 0x0000004003047812 */ /* 0x040fe400078e3cff */
[----:B------:R-:W-:Y:S01]  /*1cc0*/  LOP3.LUT R3, R3, 0x60, RZ, 0x3c, !PT ;  /* 0x0000006003037812 */ /* 0x000fe200078e3cff */
[----:B------:R-:W-:Y:S01]  /*1cd0*/  VIADD R2, R2, UR12 ;  /* 0x0000000c02027c36 */ /* 0x000fe20008000000 */
[----:B------:R-:W-:Y:S01]  /*1ce0*/  F2FP.BF16.F32.PACK_AB R35, R39, R38 ;  /* 0x000000262723723e */ /* 0x000fe200000010ff */
[----:B------:R-:W-:Y:S01]  /*1cf0*/  VIADD R4, R4, UR12 ;  /* 0x0000000c04047c36 */ /* 0x000fe20008000000 */
[----:B------:R-:W-:Y:S01]  /*1d00*/  F2FP.BF16.F32.PACK_AB R41, R43, R42 ;  /* 0x0000002a2b29723e */ /* 0x000fe200000010ff */
[----:B------:R-:W-:Y:S01]  /*1d10*/  VIADD R3, R3, UR12 ;  /* 0x0000000c03037c36 */ /* 0x000fe20008000000 */
[----:B------:R-:W-:-:S02]  /*1d20*/  F2FP.BF16.F32.PACK_AB R48, R49, R48 ;  /* 0x000000303130723e */ /* 0x000fc400000010ff */
[----:B------:R-:W-:Y:S02]  /*1d30*/  F2FP.BF16.F32.PACK_AB R42, R45, R44 ;  /* 0x0000002c2d2a723e */ /* 0x000fe400000010ff */
[----:B------:R-:W-:Y:S02]  /*1d40*/  F2FP.BF16.F32.PACK_AB R43, R47, R46 ;  /* 0x0000002e2f2b723e */ /* 0x000fe400000010ff */
[----:B------:R-:W-:Y:S02]  /*1d50*/  F2FP.BF16.F32.PACK_AB R49, R51, R50 ;  /* 0x000000323331723e */ /* 0x000fe400000010ff */
[----:B------:R-:W-:Y:S01]  /*1d60*/  F2FP.BF16.F32.PACK_AB R50, R53, R52 ;  /* 0x000000343532723e */ /* 0x000fe200000010ff */
[----:B------:R-:W1:Y:S01]  /*1d70*/  @!P2 SYNCS.CCTL.IV [UR12+0x10008] ;  /* 0x01000800ff00a9b1 */ /* 0x000e62000800000c */
[----:B------:R-:W-:Y:S01]  /*1d80*/  F2FP.BF16.F32.PACK_AB R51, R55, R54 ;  /* 0x000000363733723e */ /* 0x000fe200000010ff */
[----:B-1----:R-:W-:Y:S01]  /*1d90*/  STSM.16.M88.4 [R0], R24 ;  /* 0x0000001800007844 */ /* 0x002fe20000000200 */
[----:B------:R-:W-:-:S03]  /*1da0*/  ISETP.LT.U32.AND P0, PT, R6, 0x20, P0 ;  /* 0x000000200600780c */ /* 0x000fc60000701070 */
[----:B------:R-:W-:Y:S04]  /*1db0*/  STSM.16.M88.4 [R2], R32 ;  /* 0x0000002002007844 */ /* 0x000fe80000000200 */
[----:B------:R-:W-:Y:S04]  /*1dc0*/  STSM.16.M88.4 [R4], R40 ;  /* 0x0000002804007844 */ /* 0x000fe80000000200 */
[----:B------:R-:W-:Y:S02]  /*1dd0*/  STSM.16.M88.4 [R3], R48 ;  /* 0x0000003003007844 */ /* 0x000fe40000000200 */
[----:B------:R-:W-:Y:S01]  /*1de0*/  VOTEU.ANY UP0, P0 ;  /* 0x00000000003f7886 */ /* 0x000fe20000000100 */
[----:B------:R-:W-:Y:S01]  /*1df0*/  VOTEU.ANY UP1, P0 ;  /* 0x00000000003f7886 */ /* 0x000fe20000020100 */
[----:B------:R1:W-:Y:S06]  /*1e00*/  MEMBAR.ALL.CTA ;  /* 0x0000000000007992 */ /* 0x0003ec0000008000 */
[----:B-1----:R-:W1:Y:S01]  /*1e10*/  FENCE.VIEW.ASYNC.S ;  /* 0x00000000000073c6 */ /* 0x002e620000000000 */
[----:B--2---:R-:W-:Y:S01]  /*1e20*/  @UP0 UMOV UR6, UR28 ;  /* 0x0000001c00060c82 */ /* 0x004fe20008000000 */
[----:B------:R-:W-:Y:S01]  /*1e30*/  @UP0 UMOV UR7, UR29 ;  /* 0x0000001d00070c82 */ /* 0x000fe20008000000 */
[----:B-1----:R-:W-:Y:S06]  /*1e40*/  BAR.SYNC.DEFER_BLOCKING 0x0 ;  /* 0x0000000000007b1d */ /* 0x002fec0000010000 */
[----:B------:R1:W-:Y:S01]  /*1e50*/  @UP1 UTMASTG.2D [UR12], [UR6] ;  /* 0x0000000c060013b5 */ /* 0x0003e20008008000 */
[----:B------:R0:W-:Y:S01]  /*1e60*/  UTMACMDFLUSH ;  /* 0x00000000000079b7 */ /* 0x0001e20000000000 */
[----:B------:R-:W-:-:S04]  /*1e70*/  DEPBAR.LE SB0, 0x0 ;  /* 0x000080000000791a */ /* 0x000fc80000000000 */
[----:B------:R-:W-:Y:S06]  /*1e80*/  BAR.SYNC.DEFER_BLOCKING 0x0 ;  /* 0x0000000000007b1d */ /* 0x000fec0000010000 */
[----:B-1----:R-:W-:Y:S05]  /*1e90*/  EXIT ;  /* 0x000000000000794d */ /* 0x002fea0003800000 */
.L_x_48:
[----:B------:R-:W1:Y:S02]  /*1ea0*/  SYNCS.PHASECHK.TRANS64.TRYWAIT P0, [UR14+0x10000], R2 ;  /* 0x01000002ff0075a7 */ /* 0x000e64000800014e */
[----:B-1----:R-:W-:Y:S05]  /*1eb0*/  @!P0 BRA `(.L_x_48) ;  /* 0xfffffffc00f88947 */ /* 0x002fea000383ffff */
[----:B------:R-:W-:Y:S05]  /*1ec0*/  BRA `(.L_x_50) ;  /* 0xfffffff8005c7947 */ /* 0x000fea000383ffff */
.L_x_51:
[----:B------:R-:W-:-:S00]  /*1ed0*/  BRA `(.L_x_51) ;  /* 0xfffffffc00fc7947 */ /* 0x000fc0000383ffff */
[----:B------:R-:W-:-:S00]  /*1ee0*/  NOP ;  /* 0x0000000000007918 */ /* 0x000fc00000000000 */
        /* <DEDUP_REMOVED lines=9> */
.L_x_52:


//--------------------- .nv.shared.gluon_wgmma    --------------------------
	.section	.nv.shared.gluon_wgmma,"aw",@nobits
	.sectionflags	@""
	.align	16
	.zero		1024


//--------------------- .nv.shared.reserved.0     --------------------------
	.section	.nv.shared.reserved.0,"aw",@nobits
	.weak		__nv_reservedSMEM_offset_0_alias
	.size		__nv_reservedSMEM_offset_0_alias, 0, 0
	.other		__nv_reservedSMEM_offset_0_alias,@"STO_CUDA_RESERVED_SHARED STV_DEFAULT"
__nv_reservedSMEM_offset_0_alias:
	.zero		0


//--------------------- .nv.constant0.gluon_wgmma --------------------------
	.section	.nv.constant0.gluon_wgmma,"a",@progbits
	.sectionflags	@""
	.align	4
.nv.constant0.gluon_wgmma:
	.zero		608


//--------------------- SYMBOLS --------------------------

	.type		.nv.reservedSmem.offset0,@object
	.size		.nv.reservedSmem.offset0,0x4
